//
// Generated by NVIDIA NVVM Compiler
//
// Compiler Build ID: CL-36424714
// Cuda compilation tools, release 13.0, V13.0.88
// Based on NVVM 20.0.0
//

.version 9.0
.target sm_100
.address_size 64

	// .globl	_Z20findclosestcentroidsPdS_Pi
// _ZZ6reducePdS_PijPKijE5sdata has been demoted
// _ZZ6reducePdS_PijPKijE11sdata_count has been demoted

.visible .entry _Z20findclosestcentroidsPdS_Pi(
	.param .u64 .ptr .align 1 _Z20findclosestcentroidsPdS_Pi_param_0,
	.param .u64 .ptr .align 1 _Z20findclosestcentroidsPdS_Pi_param_1,
	.param .u64 .ptr .align 1 _Z20findclosestcentroidsPdS_Pi_param_2
)
{
	.reg .pred 	%p<12>;
	.reg .b32 	%r<41>;
	.reg .b64 	%rd<19>;
	.reg .b64 	%fd<73>;

	ld.param.u64 	%rd4, [_Z20findclosestcentroidsPdS_Pi_param_0];
	ld.param.u64 	%rd5, [_Z20findclosestcentroidsPdS_Pi_param_1];
	ld.param.u64 	%rd6, [_Z20findclosestcentroidsPdS_Pi_param_2];
	cvta.to.global.u64 	%rd1, %rd5;
	cvta.to.global.u64 	%rd2, %rd4;
	cvta.to.global.u64 	%rd3, %rd6;
	mov.u32 	%r16, %ctaid.x;
	mov.u32 	%r17, %ntid.x;
	mov.u32 	%r18, %tid.x;
	mad.lo.s32 	%r1, %r16, %r17, %r18;
	mov.u32 	%r19, %nctaid.x;
	mul.lo.s32 	%r2, %r17, %r19;
	setp.gt.s32 	%p1, %r1, 599;
	@%p1 bra 	$L__BB0_6;
	add.s32 	%r21, %r1, %r2;
	max.s32 	%r22, %r21, 600;
	setp.lt.s32 	%p2, %r21, 600;
	selp.u32 	%r23, 1, 0, %p2;
	add.s32 	%r24, %r21, %r23;
	sub.s32 	%r25, %r22, %r24;
	div.u32 	%r26, %r25, %r2;
	add.s32 	%r3, %r26, %r23;
	setp.eq.s32 	%p3, %r3, 0;
	mov.b32 	%r40, 0;
	@%p3 bra 	$L__BB0_4;
	add.s32 	%r27, %r3, 1;
	and.b32  	%r40, %r27, -2;
	neg.s32 	%r39, %r40;
	shl.b32 	%r38, %r1, 1;
	shl.b32 	%r7, %r2, 2;
	shl.b32 	%r8, %r2, 1;
	mul.wide.s32 	%rd11, %r2, 16;
	mul.wide.s32 	%rd13, %r2, 4;
	mov.u32 	%r37, %r1;
$L__BB0_3:
	mul.wide.s32 	%rd7, %r38, 8;
	add.s64 	%rd8, %rd2, %rd7;
	ld.global.f64 	%fd1, [%rd8];
	ld.global.f64 	%fd2, [%rd1];
	sub.f64 	%fd3, %fd1, %fd2;
	ld.global.f64 	%fd4, [%rd8+8];
	ld.global.f64 	%fd5, [%rd1+8];
	sub.f64 	%fd6, %fd4, %fd5;
	mul.f64 	%fd7, %fd6, %fd6;
	fma.rn.f64 	%fd8, %fd3, %fd3, %fd7;
	sqrt.rn.f64 	%fd9, %fd8;
	ld.global.f64 	%fd10, [%rd1+16];
	sub.f64 	%fd11, %fd1, %fd10;
	ld.global.f64 	%fd12, [%rd1+24];
	sub.f64 	%fd13, %fd4, %fd12;
	mul.f64 	%fd14, %fd13, %fd13;
	fma.rn.f64 	%fd15, %fd11, %fd11, %fd14;
	sqrt.rn.f64 	%fd16, %fd15;
	ld.global.f64 	%fd17, [%rd1+32];
	sub.f64 	%fd18, %fd1, %fd17;
	ld.global.f64 	%fd19, [%rd1+40];
	sub.f64 	%fd20, %fd4, %fd19;
	mul.f64 	%fd21, %fd20, %fd20;
	fma.rn.f64 	%fd22, %fd18, %fd18, %fd21;
	sqrt.rn.f64 	%fd23, %fd22;
	setp.lt.f64 	%p4, %fd16, %fd9;
	selp.u32 	%r28, 1, 0, %p4;
	selp.f64 	%fd24, %fd16, %fd9, %p4;
	setp.lt.f64 	%p5, %fd23, %fd24;
	selp.b32 	%r29, 2, %r28, %p5;
	mul.wide.s32 	%rd9, %r37, 4;
	add.s64 	%rd10, %rd3, %rd9;
	st.global.u32 	[%rd10], %r29;
	add.s64 	%rd12, %rd8, %rd11;
	ld.global.f64 	%fd25, [%rd12];
	ld.global.f64 	%fd26, [%rd1];
	sub.f64 	%fd27, %fd25, %fd26;
	ld.global.f64 	%fd28, [%rd12+8];
	ld.global.f64 	%fd29, [%rd1+8];
	sub.f64 	%fd30, %fd28, %fd29;
	mul.f64 	%fd31, %fd30, %fd30;
	fma.rn.f64 	%fd32, %fd27, %fd27, %fd31;
	sqrt.rn.f64 	%fd33, %fd32;
	ld.global.f64 	%fd34, [%rd1+16];
	sub.f64 	%fd35, %fd25, %fd34;
	ld.global.f64 	%fd36, [%rd1+24];
	sub.f64 	%fd37, %fd28, %fd36;
	mul.f64 	%fd38, %fd37, %fd37;
	fma.rn.f64 	%fd39, %fd35, %fd35, %fd38;
	sqrt.rn.f64 	%fd40, %fd39;
	ld.global.f64 	%fd41, [%rd1+32];
	sub.f64 	%fd42, %fd25, %fd41;
	ld.global.f64 	%fd43, [%rd1+40];
	sub.f64 	%fd44, %fd28, %fd43;
	mul.f64 	%fd45, %fd44, %fd44;
	fma.rn.f64 	%fd46, %fd42, %fd42, %fd45;
	sqrt.rn.f64 	%fd47, %fd46;
	setp.lt.f64 	%p6, %fd40, %fd33;
	selp.u32 	%r30, 1, 0, %p6;
	selp.f64 	%fd48, %fd40, %fd33, %p6;
	setp.lt.f64 	%p7, %fd47, %fd48;
	selp.b32 	%r31, 2, %r30, %p7;
	add.s64 	%rd14, %rd10, %rd13;
	st.global.u32 	[%rd14], %r31;
	add.s32 	%r39, %r39, 2;
	add.s32 	%r38, %r38, %r7;
	add.s32 	%r37, %r37, %r8;
	setp.ne.s32 	%p8, %r39, 0;
	@%p8 bra 	$L__BB0_3;
$L__BB0_4:
	and.b32  	%r32, %r3, 1;
	setp.eq.b32 	%p9, %r32, 1;
	@%p9 bra 	$L__BB0_6;
	mad.lo.s32 	%r33, %r40, %r2, %r1;
	shl.b32 	%r34, %r33, 1;
	mul.wide.s32 	%rd15, %r34, 8;
	add.s64 	%rd16, %rd2, %rd15;
	ld.global.f64 	%fd49, [%rd16];
	ld.global.f64 	%fd50, [%rd1];
	sub.f64 	%fd51, %fd49, %fd50;
	ld.global.f64 	%fd52, [%rd16+8];
	ld.global.f64 	%fd53, [%rd1+8];
	sub.f64 	%fd54, %fd52, %fd53;
	mul.f64 	%fd55, %fd54, %fd54;
	fma.rn.f64 	%fd56, %fd51, %fd51, %fd55;
	sqrt.rn.f64 	%fd57, %fd56;
	ld.global.f64 	%fd58, [%rd1+16];
	sub.f64 	%fd59, %fd49, %fd58;
	ld.global.f64 	%fd60, [%rd1+24];
	sub.f64 	%fd61, %fd52, %fd60;
	mul.f64 	%fd62, %fd61, %fd61;
	fma.rn.f64 	%fd63, %fd59, %fd59, %fd62;
	sqrt.rn.f64 	%fd64, %fd63;
	ld.global.f64 	%fd65, [%rd1+32];
	sub.f64 	%fd66, %fd49, %fd65;
	ld.global.f64 	%fd67, [%rd1+40];
	sub.f64 	%fd68, %fd52, %fd67;
	mul.f64 	%fd69, %fd68, %fd68;
	fma.rn.f64 	%fd70, %fd66, %fd66, %fd69;
	sqrt.rn.f64 	%fd71, %fd70;
	setp.lt.f64 	%p10, %fd64, %fd57;
	selp.u32 	%r35, 1, 0, %p10;
	selp.f64 	%fd72, %fd64, %fd57, %p10;
	setp.lt.f64 	%p11, %fd71, %fd72;
	selp.b32 	%r36, 2, %r35, %p11;
	mul.wide.s32 	%rd17, %r33, 4;
	add.s64 	%rd18, %rd3, %rd17;
	st.global.u32 	[%rd18], %r36;
$L__BB0_6:
	ret;

}
	// .globl	_Z6reducePdS_PijPKij
.visible .entry _Z6reducePdS_PijPKij(
	.param .u64 .ptr .align 1 _Z6reducePdS_PijPKij_param_0,
	.param .u64 .ptr .align 1 _Z6reducePdS_PijPKij_param_1,
	.param .u64 .ptr .align 1 _Z6reducePdS_PijPKij_param_2,
	.param .u32 _Z6reducePdS_PijPKij_param_3,
	.param .u64 .ptr .align 1 _Z6reducePdS_PijPKij_param_4,
	.param .u32 _Z6reducePdS_PijPKij_param_5
)
{
	.reg .pred 	%p<6>;
	.reg .b32 	%r<22>;
	.reg .b64 	%rd<20>;
	.reg .b64 	%fd<35>;
	// demoted variable
	.shared .align 8 .b8 _ZZ6reducePdS_PijPKijE5sdata[4800];
	// demoted variable
	.shared .align 8 .b8 _ZZ6reducePdS_PijPKijE11sdata_count[4800];
	ld.param.u64 	%rd2, [_Z6reducePdS_PijPKij_param_0];
	ld.param.u64 	%rd3, [_Z6reducePdS_PijPKij_param_1];
	ld.param.u64 	%rd4, [_Z6reducePdS_PijPKij_param_2];
	ld.param.u32 	%r9, [_Z6reducePdS_PijPKij_param_3];
	ld.param.u64 	%rd5, [_Z6reducePdS_PijPKij_param_4];
	ld.param.u32 	%r10, [_Z6reducePdS_PijPKij_param_5];
	cvta.to.global.u64 	%rd6, %rd5;
	mov.u32 	%r1, %tid.x;
	mov.u32 	%r2, %ctaid.x;
	shl.b32 	%r11, %r2, 6;
	add.s32 	%r21, %r11, %r1;
	mul.wide.u32 	%rd7, %r21, 4;
	add.s64 	%rd8, %rd6, %rd7;
	ld.global.u32 	%r12, [%rd8];
	setp.ne.s32 	%p1, %r12, %r10;
	@%p1 bra 	$L__BB1_8;
	shl.b32 	%r13, %r1, 3;
	mov.u32 	%r14, _ZZ6reducePdS_PijPKijE5sdata;
	add.s32 	%r4, %r14, %r13;
	mov.b64 	%rd9, 0;
	st.shared.u64 	[%r4], %rd9;
	mov.u32 	%r15, _ZZ6reducePdS_PijPKijE11sdata_count;
	add.s32 	%r5, %r15, %r13;
	st.shared.u64 	[%r5], %rd9;
	setp.gt.u32 	%p2, %r21, 599;
	@%p2 bra 	$L__BB1_5;
	cvta.to.global.u64 	%rd1, %rd2;
	mov.u32 	%r16, %nctaid.x;
	shl.b32 	%r6, %r16, 6;
	mov.f64 	%fd33, 0d0000000000000000;
	mov.f64 	%fd34, %fd33;
$L__BB1_3:
	shl.b32 	%r17, %r21, 1;
	add.s32 	%r18, %r17, %r9;
	mul.wide.u32 	%rd10, %r18, 8;
	add.s64 	%rd11, %rd1, %rd10;
	ld.global.f64 	%fd6, [%rd11];
	add.s32 	%r19, %r18, 32;
	mul.wide.u32 	%rd12, %r19, 8;
	add.s64 	%rd13, %rd1, %rd12;
	ld.global.f64 	%fd7, [%rd13];
	add.f64 	%fd8, %fd6, %fd7;
	add.f64 	%fd34, %fd34, %fd8;
	add.f64 	%fd33, %fd33, 0d4000000000000000;
	add.s32 	%r21, %r21, %r6;
	setp.lt.u32 	%p3, %r21, 600;
	@%p3 bra 	$L__BB1_3;
	st.shared.f64 	[%r4], %fd34;
	st.shared.f64 	[%r5], %fd33;
$L__BB1_5:
	bar.sync 	0;
	setp.gt.u32 	%p4, %r1, 31;
	@%p4 bra 	$L__BB1_8;
	ld.shared.f64 	%fd9, [%r4+128];
	ld.shared.f64 	%fd10, [%r4];
	add.f64 	%fd11, %fd9, %fd10;
	ld.shared.f64 	%fd12, [%r4+64];
	add.f64 	%fd13, %fd11, %fd12;
	ld.shared.f64 	%fd14, [%r4+32];
	add.f64 	%fd15, %fd13, %fd14;
	ld.shared.f64 	%fd16, [%r4+16];
	add.f64 	%fd17, %fd15, %fd16;
	ld.shared.f64 	%fd18, [%r4+8];
	add.f64 	%fd19, %fd17, %fd18;
	st.shared.f64 	[%r4], %fd19;
	ld.shared.f64 	%fd20, [%r5+128];
	ld.shared.f64 	%fd21, [%r5];
	add.f64 	%fd22, %fd20, %fd21;
	ld.shared.f64 	%fd23, [%r5+64];
	add.f64 	%fd24, %fd22, %fd23;
	ld.shared.f64 	%fd25, [%r5+32];
	add.f64 	%fd26, %fd24, %fd25;
	ld.shared.f64 	%fd27, [%r5+16];
	add.f64 	%fd28, %fd26, %fd27;
	ld.shared.f64 	%fd29, [%r5+8];
	add.f64 	%fd30, %fd28, %fd29;
	st.shared.f64 	[%r5], %fd30;
	setp.ne.s32 	%p5, %r1, 0;
	@%p5 bra 	$L__BB1_8;
	ld.shared.f64 	%fd31, [_ZZ6reducePdS_PijPKijE5sdata];
	cvta.to.global.u64 	%rd14, %rd3;
	mul.wide.u32 	%rd15, %r2, 8;
	add.s64 	%rd16, %rd14, %rd15;
	st.global.f64 	[%rd16], %fd31;
	ld.shared.f64 	%fd32, [_ZZ6reducePdS_PijPKijE11sdata_count];
	cvt.rzi.s32.f64 	%r20, %fd32;
	cvta.to.global.u64 	%rd17, %rd4;
	mul.wide.u32 	%rd18, %r2, 4;
	add.s64 	%rd19, %rd17, %rd18;
	st.global.u32 	[%rd19], %r20;
$L__BB1_8:
	ret;

}


// ===== COMPILED SASS (sm_100) =====

	.target	sm_100

	.elftype	@"ET_EXEC"


//--------------------- .note.nv.tkinfo           --------------------------
	.section	.note.nv.tkinfo,"",@"SHT_NOTE"
	.sectionflags	@"SHF_NOTE_NV_TKINFO"
	.tkinfo
        /*0018*/ 	.word	0x00000002
        /*0030*/ 	.string	""
        /*0030*/ 	.string	"ptxas"
        /*0030*/ 	.string	"Cuda compilation tools, release 13.0, V13.0.88"
        /*0030*/ 	.string	"Build cuda_13.0.r13.0/compiler.36424714_0"
        /*0030*/ 	.string	"-arch sm_100 -m 64 "



//--------------------- .note.nv.cuinfo           --------------------------
	.section	.note.nv.cuinfo,"",@"SHT_NOTE"
	.sectionflags	@"SHF_NOTE_NV_CUINFO"
        /*0018*/ 	.short	0x0002
        /*001a*/ 	.short	0x0064
        /*001c*/ 	.short	0x0082
	.zero		2


//--------------------- .nv.info                  --------------------------
	.section	.nv.info,"",@"SHT_CUDA_INFO"
	.align	4


	//----- nvinfo : EIATTR_REGCOUNT
	.align		4
        /*0000*/ 	.byte	0x04, 0x2f
        /*0002*/ 	.short	(.L_1 - .L_0)
	.align		4
.L_0:
        /*0004*/ 	.word	index@(_Z20findclosestcentroidsPdS_Pi)
        /*0008*/ 	.word	0x00000024


	//----- nvinfo : EIATTR_FRAME_SIZE
	.align		4
.L_1:
        /*000c*/ 	.byte	0x04, 0x11
        /*000e*/ 	.short	(.L_3 - .L_2)
	.align		4
.L_2:
        /*0010*/ 	.word	index@($__internal_0_$__cuda_sm20_dsqrt_rn_f64_mediumpath_v1)
        /*0014*/ 	.word	0x00000000


	//----- nvinfo : EIATTR_FRAME_SIZE
	.align		4
.L_3:
        /*0018*/ 	.byte	0x04, 0x11
        /*001a*/ 	.short	(.L_5 - .L_4)
	.align		4
.L_4:
        /*001c*/ 	.word	index@(_Z20findclosestcentroidsPdS_Pi)
        /*0020*/ 	.word	0x00000000


	//----- nvinfo : EIATTR_REGCOUNT
	.align		4
.L_5:
        /*0024*/ 	.byte	0x04, 0x2f
        /*0026*/ 	.short	(.L_7 - .L_6)
	.align		4
.L_6:
        /*0028*/ 	.word	index@(_Z6reducePdS_PijPKij)
        /*002c*/ 	.word	0x00000016


	//----- nvinfo : EIATTR_FRAME_SIZE
	.align		4
.L_7:
        /*0030*/ 	.byte	0x04, 0x11
        /*0032*/ 	.short	(.L_9 - .L_8)
	.align		4
.L_8:
        /*0034*/ 	.word	index@(_Z6reducePdS_PijPKij)
        /*0038*/ 	.word	0x00000000


	//----- nvinfo : EIATTR_MIN_STACK_SIZE
	.align		4
.L_9:
        /*003c*/ 	.byte	0x04, 0x12
        /*003e*/ 	.short	(.L_11 - .L_10)
	.align		4
.L_10:
        /*0040*/ 	.word	index@(_Z6reducePdS_PijPKij)
        /*0044*/ 	.word	0x00000000


	//----- nvinfo : EIATTR_MIN_STACK_SIZE
	.align		4
.L_11:
        /*0048*/ 	.byte	0x04, 0x12
        /*004a*/ 	.short	(.L_13 - .L_12)
	.align		4
.L_12:
        /*004c*/ 	.word	index@(_Z20findclosestcentroidsPdS_Pi)
        /*0050*/ 	.word	0x00000000
.L_13:


//--------------------- .nv.compat                --------------------------
	.section	.nv.compat,"",@"SHT_CUDA_COMPAT_INFO"
	.align	4
        /*0000*/ 	.byte	0x02, 0x09, 0x00, 0x00, 0x02, 0x02, 0x01, 0x00, 0x02, 0x05, 0x05, 0x00, 0x03, 0x07, 0x01, 0x01
        /*0010*/ 	.byte	0x02, 0x03, 0x00, 0x00, 0x02, 0x06, 0x01, 0x00, 0x04, 0x0b, 0x08, 0x00, 0x01, 0x00, 0x00, 0x00
        /*0020*/ 	.byte	0x00, 0x00, 0x00, 0x00


//--------------------- .nv.info._Z6reducePdS_PijPKij --------------------------
	.section	.nv.info._Z6reducePdS_PijPKij,"",@"SHT_CUDA_INFO"
	.sectionflags	@""
	.align	4


	//----- nvinfo : EIATTR_CUDA_API_VERSION
	.align		4
        /*0000*/ 	.byte	0x04, 0x37
        /*0002*/ 	.short	(.L_15 - .L_14)
.L_14:
        /*0004*/ 	.word	0x00000082


	//----- nvinfo : EIATTR_KPARAM_INFO
	.align		4
.L_15:
        /*0008*/ 	.byte	0x04, 0x17
        /*000a*/ 	.short	(.L_17 - .L_16)
.L_16:
        /*000c*/ 	.word	0x00000000
        /*0010*/ 	.short	0x0005
        /*0012*/ 	.short	0x0028
        /*0014*/ 	.byte	0x00, 0xf0, 0x11, 0x00


	//----- nvinfo : EIATTR_KPARAM_INFO
	.align		4
.L_17:
        /*0018*/ 	.byte	0x04, 0x17
        /*001a*/ 	.short	(.L_19 - .L_18)
.L_18:
        /*001c*/ 	.word	0x00000000
        /*0020*/ 	.short	0x0004
        /*0022*/ 	.short	0x0020
        /*0024*/ 	.byte	0x00, 0xf5, 0x21, 0x00


	//----- nvinfo : EIATTR_KPARAM_INFO
	.align		4
.L_19:
        /*0028*/ 	.byte	0x04, 0x17
        /*002a*/ 	.short	(.L_21 - .L_20)
.L_20:
        /*002c*/ 	.word	0x00000000
        /*0030*/ 	.short	0x0003
        /*0032*/ 	.short	0x0018
        /*0034*/ 	.byte	0x00, 0xf0, 0x11, 0x00


	//----- nvinfo : EIATTR_KPARAM_INFO
	.align		4
.L_21:
        /*0038*/ 	.byte	0x04, 0x17
        /*003a*/ 	.short	(.L_23 - .L_22)
.L_22:
        /*003c*/ 	.word	0x00000000
        /*0040*/ 	.short	0x0002
        /*0042*/ 	.short	0x0010
        /*0044*/ 	.byte	0x00, 0xf5, 0x21, 0x00


	//----- nvinfo : EIATTR_KPARAM_INFO
	.align		4
.L_23:
        /*0048*/ 	.byte	0x04, 0x17
        /*004a*/ 	.short	(.L_25 - .L_24)
.L_24:
        /*004c*/ 	.word	0x00000000
        /*0050*/ 	.short	0x0001
        /*0052*/ 	.short	0x0008
        /*0054*/ 	.byte	0x00, 0xf5, 0x21, 0x00


	//----- nvinfo : EIATTR_KPARAM_INFO
	.align		4
.L_25:
        /*0058*/ 	.byte	0x04, 0x17
        /*005a*/ 	.short	(.L_27 - .L_26)
.L_26:
        /*005c*/ 	.word	0x00000000
        /*0060*/ 	.short	0x0000
        /*0062*/ 	.short	0x0000
        /*0064*/ 	.byte	0x00, 0xf5, 0x21, 0x00


	//----- nvinfo : EIATTR_SPARSE_MMA_MASK
	.align		4
.L_27:
        /*0068*/ 	.byte	0x03, 0x50
        /*006a*/ 	.short	0x0000


	//----- nvinfo : EIATTR_MAXREG_COUNT
	.align		4
        /*006c*/ 	.byte	0x03, 0x1b
        /*006e*/ 	.short	0x00ff


	//----- nvinfo : EIATTR_NUM_BARRIERS
	.align		4
        /*0070*/ 	.byte	0x02, 0x4c
        /*0072*/ 	.byte	0x01
	.zero		1


	//----- nvinfo : EIATTR_MERCURY_ISA_VERSION
	.align		4
        /*0074*/ 	.byte	0x03, 0x5f
        /*0076*/ 	.short	0x0101


	//----- nvinfo : EIATTR_VRC_CTA_INIT_COUNT
	.align		4
        /*0078*/ 	.byte	0x02, 0x4a
	.zero		1
	.zero		1


	//----- nvinfo : EIATTR_EXIT_INSTR_OFFSETS
	.align		4
        /*007c*/ 	.byte	0x04, 0x1c
        /*007e*/ 	.short	(.L_29 - .L_28)


	//   ....[0]....
.L_28:
        /*0080*/ 	.word	0x000000a0


	//   ....[1]....
        /*0084*/ 	.word	0x00000300


	//   ....[2]....
        /*0088*/ 	.word	0x000004a0


	//   ....[3]....
        /*008c*/ 	.word	0x00000540


	//----- nvinfo : EIATTR_CRS_STACK_SIZE
	.align		4
.L_29:
        /*0090*/ 	.byte	0x04, 0x1e
        /*0092*/ 	.short	(.L_31 - .L_30)
.L_30:
        /*0094*/ 	.word	0x00000000


	//----- nvinfo : EIATTR_CBANK_PARAM_SIZE
	.align		4
.L_31:
        /*0098*/ 	.byte	0x03, 0x19
        /*009a*/ 	.short	0x002c


	//----- nvinfo : EIATTR_PARAM_CBANK
	.align		4
        /*009c*/ 	.byte	0x04, 0x0a
        /*009e*/ 	.short	(.L_33 - .L_32)
	.align		4
.L_32:
        /*00a0*/ 	.word	index@(.nv.constant0._Z6reducePdS_PijPKij)
        /*00a4*/ 	.short	0x0380
        /*00a6*/ 	.short	0x002c


	//----- nvinfo : EIATTR_SW_WAR
	.align		4
.L_33:
        /*00a8*/ 	.byte	0x04, 0x36
        /*00aa*/ 	.short	(.L_35 - .L_34)
.L_34:
        /*00ac*/ 	.word	0x00000008
.L_35:


//--------------------- .nv.info._Z20findclosestcentroidsPdS_Pi --------------------------
	.section	.nv.info._Z20findclosestcentroidsPdS_Pi,"",@"SHT_CUDA_INFO"
	.sectionflags	@""
	.align	4


	//----- nvinfo : EIATTR_CUDA_API_VERSION
	.align		4
        /*0000*/ 	.byte	0x04, 0x37
        /*0002*/ 	.short	(.L_37 - .L_36)
.L_36:
        /*0004*/ 	.word	0x00000082


	//----- nvinfo : EIATTR_KPARAM_INFO
	.align		4
.L_37:
        /*0008*/ 	.byte	0x04, 0x17
        /*000a*/ 	.short	(.L_39 - .L_38)
.L_38:
        /*000c*/ 	.word	0x00000000
        /*0010*/ 	.short	0x0002
        /*0012*/ 	.short	0x0010
        /*0014*/ 	.byte	0x00, 0xf5, 0x21, 0x00


	//----- nvinfo : EIATTR_KPARAM_INFO
	.align		4
.L_39:
        /*0018*/ 	.byte	0x04, 0x17
        /*001a*/ 	.short	(.L_41 - .L_40)
.L_40:
        /*001c*/ 	.word	0x00000000
        /*0020*/ 	.short	0x0001
        /*0022*/ 	.short	0x0008
        /*0024*/ 	.byte	0x00, 0xf5, 0x21, 0x00


	//----- nvinfo : EIATTR_KPARAM_INFO
	.align		4
.L_41:
        /*0028*/ 	.byte	0x04, 0x17
        /*002a*/ 	.short	(.L_43 - .L_42)
.L_42:
        /*002c*/ 	.word	0x00000000
        /*0030*/ 	.short	0x0000
        /*0032*/ 	.short	0x0000
        /*0034*/ 	.byte	0x00, 0xf5, 0x21, 0x00


	//----- nvinfo : EIATTR_SPARSE_MMA_MASK
	.align		4
.L_43:
        /*0038*/ 	.byte	0x03, 0x50
        /*003a*/ 	.short	0x0000


	//----- nvinfo : EIATTR_MAXREG_COUNT
	.align		4
        /*003c*/ 	.byte	0x03, 0x1b
        /*003e*/ 	.short	0x00ff


	//----- nvinfo : EIATTR_MERCURY_ISA_VERSION
	.align		4
        /*0040*/ 	.byte	0x03, 0x5f
        /*0042*/ 	.short	0x0101


	//----- nvinfo : EIATTR_VRC_CTA_INIT_COUNT
	.align		4
        /*0044*/ 	.byte	0x02, 0x4a
	.zero		1
	.zero		1


	//----- nvinfo : EIATTR_EXIT_INSTR_OFFSETS
	.align		4
        /*0048*/ 	.byte	0x04, 0x1c
        /*004a*/ 	.short	(.L_45 - .L_44)


	//   ....[0]....
.L_44:
        /*004c*/ 	.word	0x00000080


	//   ....[1]....
        /*0050*/ 	.word	0x00001050


	//   ....[2]....
        /*0054*/ 	.word	0x000016f0


	//----- nvinfo : EIATTR_CRS_STACK_SIZE
	.align		4
.L_45:
        /*0058*/ 	.byte	0x04, 0x1e
        /*005a*/ 	.short	(.L_47 - .L_46)
.L_46:
        /*005c*/ 	.word	0x00000000


	//----- nvinfo : EIATTR_CBANK_PARAM_SIZE
	.align		4
.L_47:
        /*0060*/ 	.byte	0x03, 0x19
        /*0062*/ 	.short	0x0018


	//----- nvinfo : EIATTR_PARAM_CBANK
	.align		4
        /*0064*/ 	.byte	0x04, 0x0a
        /*0066*/ 	.short	(.L_49 - .L_48)
	.align		4
.L_48:
        /*0068*/ 	.word	index@(.nv.constant0._Z20findclosestcentroidsPdS_Pi)
        /*006c*/ 	.short	0x0380
        /*006e*/ 	.short	0x0018


	//----- nvinfo : EIATTR_SW_WAR
	.align		4
.L_49:
        /*0070*/ 	.byte	0x04, 0x36
        /*0072*/ 	.short	(.L_51 - .L_50)
.L_50:
        /*0074*/ 	.word	0x00000008
.L_51:


//--------------------- .nv.callgraph             --------------------------
	.section	.nv.callgraph,"",@"SHT_CUDA_CALLGRAPH"
	.align	4
	.sectionentsize	8
	.align		4
        /*0000*/ 	.word	0x00000000
	.align		4
        /*0004*/ 	.word	0xffffffff
	.align		4
        /*0008*/ 	.word	0x00000000
	.align		4
        /*000c*/ 	.word	0xfffffffe
	.align		4
        /*0010*/ 	.word	0x00000000
	.align		4
        /*0014*/ 	.word	0xfffffffd
	.align		4
        /*0018*/ 	.word	0x00000000
	.align		4
        /*001c*/ 	.word	0xfffffffc


//--------------------- .text._Z6reducePdS_PijPKij --------------------------
	.section	.text._Z6reducePdS_PijPKij,"ax",@progbits
	.align	128
        .global         _Z6reducePdS_PijPKij
        .type           _Z6reducePdS_PijPKij,@function
        .size           _Z6reducePdS_PijPKij,(.L_x_32 - _Z6reducePdS_PijPKij)
        .other          _Z6reducePdS_PijPKij,@"STO_CUDA_ENTRY STV_DEFAULT"
_Z6reducePdS_PijPKij:
.text._Z6reducePdS_PijPKij:
[----:B------:R-:W-:Y:S01]  /*0000*/  LDC R1, c[0x0][0x37c] ;  /* 0x0000df00ff017b82 */ /* 0x000fe20000000800 */
[----:B------:R-:W0:Y:S07]  /*0010*/  S2R R3, SR_TID.X ;  /* 0x0000000000037919 */ /* 0x000e2e0000002100 */
[----:B------:R-:W1:Y:S01]  /*0020*/  LDC.64 R4, c[0x0][0x3a0] ;  /* 0x0000e800ff047b82 */ /* 0x000e620000000a00 */
[----:B------:R-:W2:Y:S01]  /*0030*/  LDCU.64 UR8, c[0x0][0x358] ;  /* 0x00006b00ff0877ac */ /* 0x000ea20008000a00 */
[----:B------:R-:W0:Y:S01]  /*0040*/  S2R R0, SR_CTAID.X ;  /* 0x0000000000007919 */ /* 0x000e220000002500 */
[----:B------:R-:W3:Y:S01]  /*0050*/  LDCU UR4, c[0x0][0x3a8] ;  /* 0x00007500ff0477ac */ /* 0x000ee20008000800 */
[----:B0-----:R-:W-:-:S04]  /*0060*/  IMAD R7, R0, 0x40, R3 ;  /* 0x0000004000077824 */ /* 0x001fc800078e0203 */
[----:B-1----:R-:W-:-:S06]  /*0070*/  IMAD.WIDE.U32 R4, R7, 0x4, R4 ;  /* 0x0000000407047825 */ /* 0x002fcc00078e0004 */
[----:B--2---:R-:W3:Y:S02]  /*0080*/  LDG.E R4, desc[UR8][R4.64] ;  /* 0x0000000804047981 */ /* 0x004ee4000c1e1900 */
[----:B---3--:R-:W-:-:S13]  /*0090*/  ISETP.NE.AND P0, PT, R4, UR4, PT ;  /* 0x0000000404007c0c */ /* 0x008fda000bf05270 */
[----:B------:R-:W-:Y:S05]  /*00a0*/  @P0 EXIT ;  /* 0x000000000000094d */ /* 0x000fea0003800000 */
[----:B------:R-:W0:Y:S01]  /*00b0*/  S2UR UR6, SR_CgaCtaId ;  /* 0x00000000000679c3 */ /* 0x000e220000008800 */
[----:B------:R-:W-:Y:S01]  /*00c0*/  UMOV UR4, 0x400 ;  /* 0x0000040000047882 */ /* 0x000fe20000000000 */
[----:B------:R-:W-:Y:S01]  /*00d0*/  IMAD.MOV.U32 R5, RZ, RZ, R7 ;  /* 0x000000ffff057224 */ /* 0x000fe200078e0007 */
[----:B------:R-:W-:Y:S01]  /*00e0*/  UIADD3 UR5, UPT, UPT, UR4, 0x12c0, URZ ;  /* 0x000012c004057890 */ /* 0x000fe2000fffe0ff */
[----:B------:R-:W-:Y:S03]  /*00f0*/  BSSY.RECONVERGENT B0, `(.L_x_0) ;  /* 0x000001e000007945 */ /* 0x000fe60003800200 */
[----:B------:R-:W-:Y:S01]  /*0100*/  ISETP.GT.U32.AND P0, PT, R5, 0x257, PT ;  /* 0x000002570500780c */ /* 0x000fe20003f04070 */
[----:B0-----:R-:W-:Y:S02]  /*0110*/  ULEA UR4, UR6, UR4, 0x18 ;  /* 0x0000000406047291 */ /* 0x001fe4000f8ec0ff */
[----:B------:R-:W-:-:S04]  /*0120*/  ULEA UR5, UR6, UR5, 0x18 ;  /* 0x0000000506057291 */ /* 0x000fc8000f8ec0ff */
[C---:B------:R-:W-:Y:S02]  /*0130*/  LEA R4, R3.reuse, UR4, 0x3 ;  /* 0x0000000403047c11 */ /* 0x040fe4000f8e18ff */
[----:B------:R-:W-:-:S03]  /*0140*/  LEA R2, R3, UR5, 0x3 ;  /* 0x0000000503027c11 */ /* 0x000fc6000f8e18ff */
[----:B------:R0:W-:Y:S02]  /*0150*/  STS.64 [R4], RZ ;  /* 0x000000ff04007388 */ /* 0x0001e40000000a00 */
[----:B------:R-:W1:Y:S02]  /*0160*/  LDCU UR5, c[0x0][0x398] ;  /* 0x00007300ff0577ac */ /* 0x000e640008000800 */
[----:B------:R0:W-:Y:S01]  /*0170*/  STS.64 [R2], RZ ;  /* 0x000000ff02007388 */ /* 0x0001e20000000a00 */
[----:B------:R-:W-:Y:S05]  /*0180*/  @P0 BRA `(.L_x_1) ;  /* 0x0000000000500947 */ /* 0x000fea0003800000 */
[----:B------:R-:W2:Y:S01]  /*0190*/  LDC R18, c[0x0][0x370] ;  /* 0x0000dc00ff127b82 */ /* 0x000ea20000000800 */
[----:B------:R-:W-:Y:S01]  /*01a0*/  BSSY.RECONVERGENT B1, `(.L_x_2) ;  /* 0x0000010000017945 */ /* 0x000fe20003800200 */
[----:B------:R-:W-:Y:S02]  /*01b0*/  CS2R R6, SRZ ;  /* 0x0000000000067805 */ /* 0x000fe4000001ff00 */
[----:B------:R-:W-:-:S04]  /*01c0*/  CS2R R10, SRZ ;  /* 0x00000000000a7805 */ /* 0x000fc8000001ff00 */
[----:B------:R-:W3:Y:S03]  /*01d0*/  LDC.64 R8, c[0x0][0x380] ;  /* 0x0000e000ff087b82 */ /* 0x000ee60000000a00 */
.L_x_3:
[----:B-1----:R-:W-:-:S05]  /*01e0*/  LEA R13, R5, UR5, 0x1 ;  /* 0x00000005050d7c11 */ /* 0x002fca000f8e08ff */
[C---:B------:R-:W-:Y:S02]  /*01f0*/  VIADD R15, R13.reuse, 0x20 ;  /* 0x000000200d0f7836 */ /* 0x040fe40000000000 */
[----:B---3--:R-:W-:-:S04]  /*0200*/  IMAD.WIDE.U32 R12, R13, 0x8, R8 ;  /* 0x000000080d0c7825 */ /* 0x008fc800078e0008 */
[----:B------:R-:W-:Y:S02]  /*0210*/  IMAD.WIDE.U32 R14, R15, 0x8, R8 ;  /* 0x000000080f0e7825 */ /* 0x000fe400078e0008 */
[----:B------:R-:W3:Y:S04]  /*0220*/  LDG.E.64 R12, desc[UR8][R12.64] ;  /* 0x000000080c0c7981 */ /* 0x000ee8000c1e1b00 */
[----:B------:R-:W3:Y:S01]  /*0230*/  LDG.E.64 R14, desc[UR8][R14.64] ;  /* 0x000000080e0e7981 */ /* 0x000ee2000c1e1b00 */
[----:B--2---:R-:W-:Y:S01]  /*0240*/  IMAD R5, R18, 0x40, R5 ;  /* 0x0000004012057824 */ /* 0x004fe200078e0205 */
[----:B------:R-:W-:-:S04]  /*0250*/  DADD R6, R6, 2 ;  /* 0x4000000006067429 */ /* 0x000fc80000000000 */
[----:B------:R-:W-:Y:S01]  /*0260*/  ISETP.GE.U32.AND P0, PT, R5, 0x258, PT ;  /* 0x000002580500780c */ /* 0x000fe20003f06070 */
[----:B---3--:R-:W-:-:S08]  /*0270*/  DADD R16, R12, R14 ;  /* 0x000000000c107229 */ /* 0x008fd0000000000e */
[----:B------:R-:W-:-:S04]  /*0280*/  DADD R10, R16, R10 ;  /* 0x00000000100a7229 */ /* 0x000fc8000000000a */
[----:B------:R-:W-:Y:S07]  /*0290*/  @!P0 BRA `(.L_x_3) ;  /* 0xfffffffc00d08947 */ /* 0x000fee000383ffff */
[----:B------:R-:W-:Y:S05]  /*02a0*/  BSYNC.RECONVERGENT B1 ;  /* 0x0000000000017941 */ /* 0x000fea0003800200 */
.L_x_2:
[----:B------:R2:W-:Y:S04]  /*02b0*/  STS.64 [R4], R10 ;  /* 0x0000000a04007388 */ /* 0x0005e80000000a00 */
[----:B------:R2:W-:Y:S02]  /*02c0*/  STS.64 [R2], R6 ;  /* 0x0000000602007388 */ /* 0x0005e40000000a00 */
.L_x_1:
[----:B-1----:R-:W-:Y:S05]  /*02d0*/  BSYNC.RECONVERGENT B0 ;  /* 0x0000000000007941 */ /* 0x002fea0003800200 */
.L_x_0:
[----:B------:R-:W-:Y:S01]  /*02e0*/  BAR.SYNC.DEFER_BLOCKING 0x0 ;  /* 0x0000000000007b1d */ /* 0x000fe20000010000 */
[----:B------:R-:W-:-:S13]  /*02f0*/  ISETP.GT.U32.AND P0, PT, R3, 0x1f, PT ;  /* 0x0000001f0300780c */ /* 0x000fda0003f04070 */
[----:B------:R-:W-:Y:S05]  /*0300*/  @P0 EXIT ;  /* 0x000000000000094d */ /* 0x000fea0003800000 */
[----:B--2---:R-:W-:Y:S01]  /*0310*/  LDS.64 R6, [R4+0x80] ;  /* 0x0000800004067984 */ /* 0x004fe20000000a00 */
[----:B------:R-:W-:-:S03]  /*0320*/  ISETP.NE.AND P0, PT, R3, RZ, PT ;  /* 0x000000ff0300720c */ /* 0x000fc60003f05270 */
[----:B------:R-:W1:Y:S04]  /*0330*/  LDS.64 R8, [R4] ;  /* 0x0000000004087984 */ /* 0x000e680000000a00 */
[----:B------:R-:W2:Y:S04]  /*0340*/  LDS.64 R10, [R4+0x40] ;  /* 0x00004000040a7984 */ /* 0x000ea80000000a00 */
[----:B------:R-:W3:Y:S04]  /*0350*/  LDS.64 R12, [R4+0x20] ;  /* 0x00002000040c7984 */ /* 0x000ee80000000a00 */
[----:B------:R-:W4:Y:S04]  /*0360*/  LDS.64 R14, [R4+0x10] ;  /* 0x00001000040e7984 */ /* 0x000f280000000a00 */
[----:B------:R-:W5:Y:S01]  /*0370*/  LDS.64 R16, [R4+0x8] ;  /* 0x0000080004107984 */ /* 0x000f620000000a00 */
[----:B-1----:R-:W-:-:S08]  /*0380*/  DADD R6, R6, R8 ;  /* 0x0000000006067229 */ /* 0x002fd00000000008 */
[----:B--2---:R-:W-:-:S08]  /*0390*/  DADD R6, R6, R10 ;  /* 0x0000000006067229 */ /* 0x004fd0000000000a */
[----:B---3--:R-:W-:-:S08]  /*03a0*/  DADD R6, R6, R12 ;  /* 0x0000000006067229 */ /* 0x008fd0000000000c */
[----:B----4-:R-:W-:-:S08]  /*03b0*/  DADD R6, R6, R14 ;  /* 0x0000000006067229 */ /* 0x010fd0000000000e */
[----:B-----5:R-:W-:-:S07]  /*03c0*/  DADD R6, R6, R16 ;  /* 0x0000000006067229 */ /* 0x020fce0000000010 */
[----:B------:R-:W-:Y:S04]  /*03d0*/  STS.64 [R4], R6 ;  /* 0x0000000604007388 */ /* 0x000fe80000000a00 */
[----:B------:R-:W-:Y:S04]  /*03e0*/  LDS.64 R8, [R2+0x80] ;  /* 0x0000800002087984 */ /* 0x000fe80000000a00 */
        /* <DEDUP_REMOVED lines=10> */
[----:B------:R1:W-:Y:S01]  /*0490*/  STS.64 [R2], R8 ;  /* 0x0000000802007388 */ /* 0x0003e20000000a00 */
[----:B------:R-:W-:Y:S05]  /*04a0*/  @P0 EXIT ;  /* 0x000000000000094d */ /* 0x000fea0003800000 */
[----:B------:R-:W2:Y:S01]  /*04b0*/  LDS.64 R6, [UR4+0x12c0] ;  /* 0x0012c004ff067984 */ /* 0x000ea20008000a00 */
[----:B0-----:R-:W0:Y:S03]  /*04c0*/  LDC.64 R4, c[0x0][0x388] ;  /* 0x0000e200ff047b82 */ /* 0x001e260000000a00 */
[----:B-1----:R-:W1:Y:S05]  /*04d0*/  LDS.64 R2, [UR4] ;  /* 0x00000004ff027984 */ /* 0x002e6a0008000a00 */
[----:B------:R-:W3:Y:S01]  /*04e0*/  LDC.64 R8, c[0x0][0x390] ;  /* 0x0000e400ff087b82 */ /* 0x000ee20000000a00 */
[----:B0-----:R-:W-:-:S04]  /*04f0*/  IMAD.WIDE.U32 R4, R0, 0x8, R4 ;  /* 0x0000000800047825 */ /* 0x001fc800078e0004 */
[----:B---3--:R-:W-:Y:S01]  /*0500*/  IMAD.WIDE.U32 R8, R0, 0x4, R8 ;  /* 0x0000000400087825 */ /* 0x008fe200078e0008 */
[----:B--2---:R-:W0:Y:S01]  /*0510*/  F2I.F64.TRUNC R7, R6 ;  /* 0x0000000600077311 */ /* 0x004e22000030d100 */
[----:B-1----:R-:W-:Y:S04]  /*0520*/  STG.E.64 desc[UR8][R4.64], R2 ;  /* 0x0000000204007986 */ /* 0x002fe8000c101b08 */
[----:B0-----:R-:W-:Y:S01]  /*0530*/  STG.E desc[UR8][R8.64], R7 ;  /* 0x0000000708007986 */ /* 0x001fe2000c101908 */
[----:B------:R-:W-:Y:S05]  /*0540*/  EXIT ;  /* 0x000000000000794d */ /* 0x000fea0003800000 */
.L_x_4:
[----:B------:R-:W-:-:S00]  /*0550*/  BRA `(.L_x_4) ;  /* 0xfffffffc00fc7947 */ /* 0x000fc0000383ffff */
[----:B------:R-:W-:-:S00]  /*0560*/  NOP ;  /* 0x0000000000007918 */ /* 0x000fc00000000000 */
        /* <DEDUP_REMOVED lines=9> */
.L_x_32:


//--------------------- .text._Z20findclosestcentroidsPdS_Pi --------------------------
	.section	.text._Z20findclosestcentroidsPdS_Pi,"ax",@progbits
	.align	128
        .global         _Z20findclosestcentroidsPdS_Pi
        .type           _Z20findclosestcentroidsPdS_Pi,@function
        .size           _Z20findclosestcentroidsPdS_Pi,(.L_x_31 - _Z20findclosestcentroidsPdS_Pi)
        .other          _Z20findclosestcentroidsPdS_Pi,@"STO_CUDA_ENTRY STV_DEFAULT"
_Z20findclosestcentroidsPdS_Pi:
.text._Z20findclosestcentroidsPdS_Pi:
[----:B------:R-:W-:Y:S01]  /*0000*/  LDC R1, c[0x0][0x37c] ;  /* 0x0000df00ff017b82 */ /* 0x000fe20000000800 */
[----:B------:R-:W0:Y:S07]  /*0010*/  S2R R7, SR_TID.X ;  /* 0x0000000000077919 */ /* 0x000e2e0000002100 */
[----:B------:R-:W0:Y:S08]  /*0020*/  S2UR UR4, SR_CTAID.X ;  /* 0x00000000000479c3 */ /* 0x000e300000002500 */
[----:B------:R-:W0:Y:S01]  /*0030*/  LDC R8, c[0x0][0x360] ;  /* 0x0000d800ff087b82 */ /* 0x000e220000000800 */
[----:B------:R-:W1:Y:S01]  /*0040*/  LDCU UR5, c[0x0][0x370] ;  /* 0x00006e00ff0577ac */ /* 0x000e620008000800 */
[----:B0-----:R-:W-:-:S02]  /*0050*/  IMAD R7, R8, UR4, R7 ;  /* 0x0000000408077c24 */ /* 0x001fc4000f8e0207 */
[----:B-1----:R-:W-:-:S03]  /*0060*/  IMAD R8, R8, UR5, RZ ;  /* 0x0000000508087c24 */ /* 0x002fc6000f8e02ff */
[----:B------:R-:W-:-:S13]  /*0070*/  ISETP.GT.AND P0, PT, R7, 0x257, PT ;  /* 0x000002570700780c */ /* 0x000fda0003f04270 */
[----:B------:R-:W-:Y:S05]  /*0080*/  @P0 EXIT ;  /* 0x000000000000094d */ /* 0x000fea0003800000 */
[----:B------:R-:W0:Y:S01]  /*0090*/  I2F.U32.RP R4, R8 ;  /* 0x0000000800047306 */ /* 0x000e220000209000 */
[----:B------:R-:W-:Y:S01]  /*00a0*/  IADD3 R0, PT, PT, R7, R8, RZ ;  /* 0x0000000807007210 */ /* 0x000fe20007ffe0ff */
[----:B------:R-:W-:Y:S01]  /*00b0*/  IMAD.MOV R9, RZ, RZ, -R8 ;  /* 0x000000ffff097224 */ /* 0x000fe200078e0a08 */
[----:B------:R-:W-:Y:S01]  /*00c0*/  ISETP.NE.U32.AND P2, PT, R8, RZ, PT ;  /* 0x000000ff0800720c */ /* 0x000fe20003f45070 */
[----:B------:R-:W1:Y:S01]  /*00d0*/  LDCU.64 UR4, c[0x0][0x358] ;  /* 0x00006b00ff0477ac */ /* 0x000e620008000a00 */
[C---:B------:R-:W-:Y:S01]  /*00e0*/  ISETP.GE.AND P0, PT, R0.reuse, 0x258, PT ;  /* 0x000002580000780c */ /* 0x040fe20003f06270 */
[----:B------:R-:W-:Y:S01]  /*00f0*/  BSSY.RECONVERGENT B0, `(.L_x_5) ;  /* 0x00000f3000007945 */ /* 0x000fe20003800200 */
[----:B------:R-:W-:Y:S02]  /*0100*/  VIMNMX R5, PT, PT, R0, 0x258, !PT ;  /* 0x0000025800057848 */ /* 0x000fe40007fe0100 */
[----:B------:R-:W-:-:S04]  /*0110*/  SEL R6, RZ, 0x1, P0 ;  /* 0x00000001ff067807 */ /* 0x000fc80000000000 */
[----:B------:R-:W-:Y:S01]  /*0120*/  IADD3 R5, PT, PT, R5, -R0, -R6 ;  /* 0x8000000005057210 */ /* 0x000fe20007ffe806 */
[----:B0-----:R-:W0:Y:S02]  /*0130*/  MUFU.RCP R4, R4 ;  /* 0x0000000400047308 */ /* 0x001e240000001000 */
[----:B0-----:R-:W-:-:S06]  /*0140*/  VIADD R2, R4, 0xffffffe ;  /* 0x0ffffffe04027836 */ /* 0x001fcc0000000000 */
[----:B------:R0:W2:Y:S02]  /*0150*/  F2I.FTZ.U32.TRUNC.NTZ R3, R2 ;  /* 0x0000000200037305 */ /* 0x0000a4000021f000 */
[----:B0-----:R-:W-:Y:S02]  /*0160*/  IMAD.MOV.U32 R2, RZ, RZ, RZ ;  /* 0x000000ffff027224 */ /* 0x001fe400078e00ff */
[----:B--2---:R-:W-:-:S04]  /*0170*/  IMAD R9, R9, R3, RZ ;  /* 0x0000000309097224 */ /* 0x004fc800078e02ff */
[----:B------:R-:W-:-:S06]  /*0180*/  IMAD.HI.U32 R4, R3, R9, R2 ;  /* 0x0000000903047227 */ /* 0x000fcc00078e0002 */
[----:B------:R-:W-:-:S04]  /*0190*/  IMAD.HI.U32 R3, R4, R5, RZ ;  /* 0x0000000504037227 */ /* 0x000fc800078e00ff */
[----:B------:R-:W-:-:S04]  /*01a0*/  IMAD.MOV R0, RZ, RZ, -R3 ;  /* 0x000000ffff007224 */ /* 0x000fc800078e0a03 */
[----:B------:R-:W-:-:S05]  /*01b0*/  IMAD R5, R8, R0, R5 ;  /* 0x0000000008057224 */ /* 0x000fca00078e0205 */
[----:B------:R-:W-:-:S13]  /*01c0*/  ISETP.GE.U32.AND P0, PT, R5, R8, PT ;  /* 0x000000080500720c */ /* 0x000fda0003f06070 */
[----:B------:R-:W-:Y:S01]  /*01d0*/  @P0 IADD3 R5, PT, PT, -R8, R5, RZ ;  /* 0x0000000508050210 */ /* 0x000fe20007ffe1ff */
[----:B------:R-:W-:-:S03]  /*01e0*/  @P0 VIADD R3, R3, 0x1 ;  /* 0x0000000103030836 */ /* 0x000fc60000000000 */
[----:B------:R-:W-:Y:S01]  /*01f0*/  ISETP.GE.U32.AND P1, PT, R5, R8, PT ;  /* 0x000000080500720c */ /* 0x000fe20003f26070 */
[----:B------:R-:W-:-:S12]  /*0200*/  IMAD.MOV.U32 R5, RZ, RZ, RZ ;  /* 0x000000ffff057224 */ /* 0x000fd800078e00ff */
[----:B------:R-:W-:Y:S01]  /*0210*/  @P1 VIADD R3, R3, 0x1 ;  /* 0x0000000103031836 */ /* 0x000fe20000000000 */
[----:B------:R-:W-:-:S04]  /*0220*/  @!P2 LOP3.LUT R3, RZ, R8, RZ, 0x33, !PT ;  /* 0x00000008ff03a212 */ /* 0x000fc800078e33ff */
[----:B------:R-:W-:-:S04]  /*0230*/  IADD3 R6, PT, PT, R6, R3, RZ ;  /* 0x0000000306067210 */ /* 0x000fc80007ffe0ff */
[----:B------:R-:W-:-:S13]  /*0240*/  ISETP.NE.AND P0, PT, R6, RZ, PT ;  /* 0x000000ff0600720c */ /* 0x000fda0003f05270 */
[----:B-1----:R-:W-:Y:S05]  /*0250*/  @!P0 BRA `(.L_x_6) ;  /* 0x0000000c00708947 */ /* 0x002fea0003800000 */
[----:B------:R-:W0:Y:S01]  /*0260*/  LDC.64 R14, c[0x0][0x380] ;  /* 0x0000e000ff0e7b82 */ /* 0x000e220000000a00 */
[----:B------:R-:W-:Y:S01]  /*0270*/  VIADD R5, R6, 0x1 ;  /* 0x0000000106057836 */ /* 0x000fe20000000000 */
[----:B------:R-:W-:Y:S01]  /*0280*/  SHF.L.U32 R4, R7, 0x1, RZ ;  /* 0x0000000107047819 */ /* 0x000fe200000006ff */
[----:B------:R-:W-:-:S03]  /*0290*/  IMAD.MOV.U32 R3, RZ, RZ, R7 ;  /* 0x000000ffff037224 */ /* 0x000fc600078e0007 */
[----:B------:R-:W-:-:S05]  /*02a0*/  LOP3.LUT R5, R5, 0xfffffffe, RZ, 0xc0, !PT ;  /* 0xfffffffe05057812 */ /* 0x000fca00078ec0ff */
[----:B------:R-:W-:-:S07]  /*02b0*/  IMAD.MOV R2, RZ, RZ, -R5 ;  /* 0x000000ffff027224 */ /* 0x000fce00078e0a05 */
.L_x_19:
[----:B-1----:R-:W1:Y:S01]  /*02c0*/  LDC.64 R10, c[0x0][0x388] ;  /* 0x0000e200ff0a7b82 */ /* 0x002e620000000a00 */
[----:B0-----:R-:W-:-:S05]  /*02d0*/  IMAD.WIDE R18, R4, 0x8, R14 ;  /* 0x0000000804127825 */ /* 0x001fca00078e020e */
[----:B------:R-:W2:Y:S04]  /*02e0*/  LDG.E.64 R20, desc[UR4][R18.64+0x8] ;  /* 0x0000080412147981 */ /* 0x000ea8000c1e1b00 */
[----:B------:R-:W3:Y:S04]  /*02f0*/  LDG.E.64 R16, desc[UR4][R18.64] ;  /* 0x0000000412107981 */ /* 0x000ee8000c1e1b00 */
[----:B-1----:R-:W2:Y:S04]  /*0300*/  LDG.E.64 R22, desc[UR4][R10.64+0x8] ;  /* 0x000008040a167981 */ /* 0x002ea8000c1e1b00 */
[----:B------:R-:W3:Y:S01]  /*0310*/  LDG.E.64 R12, desc[UR4][R10.64] ;  /* 0x000000040a0c7981 */ /* 0x000ee2000c1e1b00 */
[----:B------:R-:W-:Y:S01]  /*0320*/  BSSY.RECONVERGENT B1, `(.L_x_7) ;  /* 0x000001b000017945 */ /* 0x000fe20003800200 */
[----:B--2---:R-:W-:-:S02]  /*0330*/  DADD R22, R20, -R22 ;  /* 0x0000000014167229 */ /* 0x004fc40000000816 */
[----:B---3--:R-:W-:-:S06]  /*0340*/  DADD R12, R16, -R12 ;  /* 0x00000000100c7229 */ /* 0x008fcc000000080c */
[----:B------:R-:W-:-:S08]  /*0350*/  DMUL R26, R22, R22 ;  /* 0x00000016161a7228 */ /* 0x000fd00000000000 */
[----:B------:R-:W-:-:S06]  /*0360*/  DFMA R26, R12, R12, R26 ;  /* 0x0000000c0c1a722b */ /* 0x000fcc000000001a */
[----:B------:R-:W0:Y:S04]  /*0370*/  MUFU.RSQ64H R31, R27 ;  /* 0x0000001b001f7308 */ /* 0x000e280000001c00 */
[----:B------:R-:W-:Y:S01]  /*0380*/  IADD3 R30, PT, PT, R27, -0x3500000, RZ ;  /* 0xfcb000001b1e7810 */ /* 0x000fe20007ffe0ff */
[----:B------:R-:W-:Y:S02]  /*0390*/  IMAD.MOV.U32 R22, RZ, RZ, 0x0 ;  /* 0x00000000ff167424 */ /* 0x000fe400078e00ff */
[----:B------:R-:W-:-:S03]  /*03a0*/  IMAD.MOV.U32 R23, RZ, RZ, 0x3fd80000 ;  /* 0x3fd80000ff177424 */ /* 0x000fc600078e00ff */
[----:B0-----:R-:W-:-:S08]  /*03b0*/  DMUL R12, R30, R30 ;  /* 0x0000001e1e0c7228 */ /* 0x001fd00000000000 */
[----:B------:R-:W-:-:S08]  /*03c0*/  DFMA R12, R26, -R12, 1 ;  /* 0x3ff000001a0c742b */ /* 0x000fd0000000080c */
[----:B------:R-:W-:Y:S02]  /*03d0*/  DFMA R22, R12, R22, 0.5 ;  /* 0x3fe000000c16742b */ /* 0x000fe40000000016 */
[----:B------:R-:W-:-:S08]  /*03e0*/  DMUL R12, R30, R12 ;  /* 0x0000000c1e0c7228 */ /* 0x000fd00000000000 */
[----:B------:R-:W-:Y:S01]  /*03f0*/  DFMA R22, R22, R12, R30 ;  /* 0x0000000c1616722b */ /* 0x000fe2000000001e */
[----:B------:R-:W-:-:S07]  /*0400*/  ISETP.GE.U32.AND P0, PT, R30, 0x7ca00000, PT ;  /* 0x7ca000001e00780c */ /* 0x000fce0003f06070 */
[----:B------:R-:W-:Y:S02]  /*0410*/  DMUL R12, R26, R22 ;  /* 0x000000161a0c7228 */ /* 0x000fe40000000000 */
[----:B------:R-:W-:Y:S01]  /*0420*/  IADD3 R11, PT, PT, R23, -0x100000, RZ ;  /* 0xfff00000170b7810 */ /* 0x000fe20007ffe0ff */
[----:B------:R-:W-:-:S05]  /*0430*/  IMAD.MOV.U32 R10, RZ, RZ, R22 ;  /* 0x000000ffff0a7224 */ /* 0x000fca00078e0016 */
[----:B------:R-:W-:-:S08]  /*0440*/  DFMA R28, R12, -R12, R26 ;  /* 0x8000000c0c1c722b */ /* 0x000fd0000000001a */
[----:B------:R-:W-:Y:S01]  /*0450*/  DFMA R24, R28, R10, R12 ;  /* 0x0000000a1c18722b */ /* 0x000fe2000000000c */
[----:B------:R-:W-:Y:S10]  /*0460*/  @!P0 BRA `(.L_x_8) ;  /* 0x0000000000188947 */ /* 0x000ff40003800000 */
[----:B------:R-:W-:Y:S01]  /*0470*/  IMAD.MOV.U32 R0, RZ, RZ, R22 ;  /* 0x000000ffff007224 */ /* 0x000fe200078e0016 */
[----:B------:R-:W-:Y:S02]  /*0480*/  MOV R9, R11 ;  /* 0x0000000b00097202 */ /* 0x000fe40000000f00 */
[----:B------:R-:W-:-:S07]  /*0490*/  MOV R10, 0x4b0 ;  /* 0x000004b0000a7802 */ /* 0x000fce0000000f00 */
[----:B------:R-:W-:Y:S05]  /*04a0*/  CALL.REL.NOINC `($__internal_0_$__cuda_sm20_dsqrt_rn_f64_mediumpath_v1) ;  /* 0x0000001000947944 */ /* 0x000fea0003c00000 */
[----:B------:R-:W-:Y:S02]  /*04b0*/  IMAD.MOV.U32 R24, RZ, RZ, R0 ;  /* 0x000000ffff187224 */ /* 0x000fe400078e0000 */
[----:B------:R-:W-:-:S07]  /*04c0*/  IMAD.MOV.U32 R25, RZ, RZ, R9 ;  /* 0x000000ffff197224 */ /* 0x000fce00078e0009 */
.L_x_8:
[----:B------:R-:W-:Y:S05]  /*04d0*/  BSYNC.RECONVERGENT B1 ;  /* 0x0000000000017941 */ /* 0x000fea0003800200 */
.L_x_7:
[----:B------:R-:W0:Y:S02]  /*04e0*/  LDC.64 R22, c[0x0][0x388] ;  /* 0x0000e200ff167b82 */ /* 0x000e240000000a00 */
[----:B0-----:R-:W2:Y:S04]  /*04f0*/  LDG.E.64 R12, desc[UR4][R22.64+0x18] ;  /* 0x00001804160c7981 */ /* 0x001ea8000c1e1b00 */
[----:B------:R-:W3:Y:S01]  /*0500*/  LDG.E.64 R10, desc[UR4][R22.64+0x10] ;  /* 0x00001004160a7981 */ /* 0x000ee2000c1e1b00 */
[----:B------:R-:W-:Y:S01]  /*0510*/  IMAD.MOV.U32 R32, RZ, RZ, 0x0 ;  /* 0x00000000ff207424 */ /* 0x000fe200078e00ff */
[----:B------:R-:W-:Y:S01]  /*0520*/  BSSY.RECONVERGENT B1, `(.L_x_9) ;  /* 0x000001a000017945 */ /* 0x000fe20003800200 */
[----:B------:R-:W-:Y:S01]  /*0530*/  IMAD.MOV.U32 R33, RZ, RZ, 0x3fd80000 ;  /* 0x3fd80000ff217424 */ /* 0x000fe200078e00ff */
[----:B--2---:R-:W-:-:S02]  /*0540*/  DADD R12, R20, -R12 ;  /* 0x00000000140c7229 */ /* 0x004fc4000000080c */
[----:B---3--:R-:W-:-:S06]  /*0550*/  DADD R10, R16, -R10 ;  /* 0x00000000100a7229 */ /* 0x008fcc000000080a */
[----:B------:R-:W-:-:S08]  /*0560*/  DMUL R26, R12, R12 ;  /* 0x0000000c0c1a7228 */ /* 0x000fd00000000000 */
[----:B------:R-:W-:-:S06]  /*0570*/  DFMA R26, R10, R10, R26 ;  /* 0x0000000a0a1a722b */ /* 0x000fcc000000001a */
[----:B------:R-:W0:Y:S04]  /*0580*/  MUFU.RSQ64H R31, R27 ;  /* 0x0000001b001f7308 */ /* 0x000e280000001c00 */
[----:B------:R-:W-:-:S04]  /*0590*/  IADD3 R30, PT, PT, R27, -0x3500000, RZ ;  /* 0xfcb000001b1e7810 */ /* 0x000fc80007ffe0ff */
[----:B------:R-:W-:Y:S02]  /*05a0*/  ISETP.GE.U32.AND P0, PT, R30, 0x7ca00000, PT ;  /* 0x7ca000001e00780c */ /* 0x000fe40003f06070 */
[----:B0-----:R-:W-:-:S08]  /*05b0*/  DMUL R10, R30, R30 ;  /* 0x0000001e1e0a7228 */ /* 0x001fd00000000000 */
[----:B------:R-:W-:-:S08]  /*05c0*/  DFMA R10, R26, -R10, 1 ;  /* 0x3ff000001a0a742b */ /* 0x000fd0000000080a */
[----:B------:R-:W-:Y:S02]  /*05d0*/  DFMA R32, R10, R32, 0.5 ;  /* 0x3fe000000a20742b */ /* 0x000fe40000000020 */
[----:B------:R-:W-:-:S08]  /*05e0*/  DMUL R10, R30, R10 ;  /* 0x0000000a1e0a7228 */ /* 0x000fd00000000000 */
[----:B------:R-:W-:-:S08]  /*05f0*/  DFMA R32, R32, R10, R30 ;  /* 0x0000000a2020722b */ /* 0x000fd0000000001e */
        /* <DEDUP_REMOVED lines=12> */
.L_x_10:
[----:B------:R-:W-:Y:S05]  /*06c0*/  BSYNC.RECONVERGENT B1 ;  /* 0x0000000000017941 */ /* 0x000fea0003800200 */
.L_x_9:
[----:B------:R-:W0:Y:S02]  /*06d0*/  LDC.64 R28, c[0x0][0x388] ;  /* 0x0000e200ff1c7b82 */ /* 0x000e240000000a00 */
[----:B0-----:R-:W2:Y:S04]  /*06e0*/  LDG.E.64 R12, desc[UR4][R28.64+0x28] ;  /* 0x000028041c0c7981 */ /* 0x001ea8000c1e1b00 */
[----:B------:R-:W3:Y:S01]  /*06f0*/  LDG.E.64 R10, desc[UR4][R28.64+0x20] ;  /* 0x000020041c0a7981 */ /* 0x000ee2000c1e1b00 */
[----:B------:R-:W-:Y:S01]  /*0700*/  BSSY.RECONVERGENT B1, `(.L_x_11) ;  /* 0x000001b000017945 */ /* 0x000fe20003800200 */
[----:B--2---:R-:W-:Y:S02]  /*0710*/  DADD R12, R20, -R12 ;  /* 0x00000000140c7229 */ /* 0x004fe4000000080c */
[----:B---3--:R-:W-:-:S06]  /*0720*/  DADD R10, R16, -R10 ;  /* 0x00000000100a7229 */ /* 0x008fcc000000080a */
[----:B------:R-:W-:Y:S01]  /*0730*/  DMUL R26, R12, R12 ;  /* 0x0000000c0c1a7228 */ /* 0x000fe20000000000 */
[----:B------:R-:W-:Y:S02]  /*0740*/  IMAD.MOV.U32 R12, RZ, RZ, 0x0 ;  /* 0x00000000ff0c7424 */ /* 0x000fe400078e00ff */
[----:B------:R-:W-:-:S05]  /*0750*/  IMAD.MOV.U32 R13, RZ, RZ, 0x3fd80000 ;  /* 0x3fd80000ff0d7424 */ /* 0x000fca00078e00ff */
        /* <DEDUP_REMOVED lines=21> */
.L_x_12:
[----:B------:R-:W-:Y:S05]  /*08b0*/  BSYNC.RECONVERGENT B1 ;  /* 0x0000000000017941 */ /* 0x000fea0003800200 */
.L_x_11:
[----:B------:R-:W0:Y:S01]  /*08c0*/  LDC.64 R20, c[0x0][0x390] ;  /* 0x0000e400ff147b82 */ /* 0x000e220000000a00 */
[----:B------:R-:W-:-:S06]  /*08d0*/  DSETP.GEU.AND P0, PT, R22, R24, PT ;  /* 0x000000181600722a */ /* 0x000fcc0003f0e000 */
[----:B------:R-:W-:Y:S01]  /*08e0*/  FSEL R12, R22, R24, !P0 ;  /* 0x00000018160c7208 */ /* 0x000fe20004000000 */
[----:B------:R-:W1:Y:S01]  /*08f0*/  LDC.64 R10, c[0x0][0x388] ;  /* 0x0000e200ff0a7b82 */ /* 0x000e620000000a00 */
[----:B------:R-:W-:Y:S02]  /*0900*/  FSEL R13, R23, R25, !P0 ;  /* 0x00000019170d7208 */ /* 0x000fe40004000000 */
[----:B------:R-:W-:-:S04]  /*0910*/  SEL R0, RZ, 0x1, P0 ;  /* 0x00000001ff007807 */ /* 0x000fc80000000000 */
[----:B------:R-:W-:Y:S01]  /*0920*/  DSETP.GEU.AND P1, PT, R16, R12, PT ;  /* 0x0000000c1000722a */ /* 0x000fe20003f2e000 */
[----:B------:R-:W-:-:S05]  /*0930*/  IMAD.WIDE R12, R8, 0x10, R18 ;  /* 0x00000010080c7825 */ /* 0x000fca00078e0212 */
[----:B------:R-:W-:Y:S01]  /*0940*/  SEL R9, R0, 0x2, P1 ;  /* 0x0000000200097807 */ /* 0x000fe20000800000 */
[----:B0-----:R-:W-:-:S05]  /*0950*/  IMAD.WIDE R16, R3, 0x4, R20 ;  /* 0x0000000403107825 */ /* 0x001fca00078e0214 */
[----:B------:R0:W-:Y:S04]  /*0960*/  STG.E desc[UR4][R16.64], R9 ;  /* 0x0000000910007986 */ /* 0x0001e8000c101904 */
[----:B------:R-:W2:Y:S04]  /*0970*/  LDG.E.64 R18, desc[UR4][R12.64+0x8] ;  /* 0x000008040c127981 */ /* 0x000ea8000c1e1b00 */
[----:B-1----:R-:W2:Y:S04]  /*0980*/  LDG.E.64 R24, desc[UR4][R10.64+0x8] ;  /* 0x000008040a187981 */ /* 0x002ea8000c1e1b00 */
[----:B------:R-:W3:Y:S04]  /*0990*/  LDG.E.64 R20, desc[UR4][R12.64] ;  /* 0x000000040c147981 */ /* 0x000ee8000c1e1b00 */
[----:B------:R-:W3:Y:S01]  /*09a0*/  LDG.E.64 R22, desc[UR4][R10.64] ;  /* 0x000000040a167981 */ /* 0x000ee2000c1e1b00 */
[----:B------:R-:W-:Y:S01]  /*09b0*/  BSSY.RECONVERGENT B1, `(.L_x_13) ;  /* 0x000001b000017945 */ /* 0x000fe20003800200 */
[----:B--2---:R-:W-:-:S02]  /*09c0*/  DADD R24, R18, -R24 ;  /* 0x0000000012187229 */ /* 0x004fc40000000818 */
[----:B---3--:R-:W-:-:S06]  /*09d0*/  DADD R22, R20, -R22 ;  /* 0x0000000014167229 */ /* 0x008fcc0000000816 */
[----:B------:R-:W-:Y:S01]  /*09e0*/  DMUL R26, R24, R24 ;  /* 0x00000018181a7228 */ /* 0x000fe20000000000 */
[----:B------:R-:W-:Y:S02]  /*09f0*/  IMAD.MOV.U32 R24, RZ, RZ, 0x0 ;  /* 0x00000000ff187424 */ /* 0x000fe400078e00ff */
[----:B------:R-:W-:-:S05]  /*0a00*/  IMAD.MOV.U32 R25, RZ, RZ, 0x3fd80000 ;  /* 0x3fd80000ff197424 */ /* 0x000fca00078e00ff */
[----:B------:R-:W-:-:S06]  /*0a10*/  DFMA R26, R22, R22, R26 ;  /* 0x00000016161a722b */ /* 0x000fcc000000001a */
[----:B------:R-:W1:Y:S04]  /*0a20*/  MUFU.RSQ64H R31, R27 ;  /* 0x0000001b001f7308 */ /* 0x000e680000001c00 */
[----:B------:R-:W-:-:S04]  /*0a30*/  IADD3 R30, PT, PT, R27, -0x3500000, RZ ;  /* 0xfcb000001b1e7810 */ /* 0x000fc80007ffe0ff */
[----:B------:R-:W-:Y:S02]  /*0a40*/  ISETP.GE.U32.AND P0, PT, R30, 0x7ca00000, PT ;  /* 0x7ca000001e00780c */ /* 0x000fe40003f06070 */
[----:B-1----:R-:W-:-:S08]  /*0a50*/  DMUL R22, R30, R30 ;  /* 0x0000001e1e167228 */ /* 0x002fd00000000000 */
        /* <DEDUP_REMOVED lines=9> */
[----:B0-----:R-:W-:Y:S10]  /*0af0*/  @!P0 BRA `(.L_x_14) ;  /* 0x0000000000188947 */ /* 0x001ff40003800000 */
[----:B------:R-:W-:Y:S01]  /*0b00*/  IMAD.MOV.U32 R0, RZ, RZ, R24 ;  /* 0x000000ffff007224 */ /* 0x000fe200078e0018 */
[----:B------:R-:W-:Y:S02]  /*0b10*/  MOV R9, R11 ;  /* 0x0000000b00097202 */ /* 0x000fe40000000f00 */
[----:B------:R-:W-:-:S07]  /*0b20*/  MOV R10, 0xb40 ;  /* 0x00000b40000a7802 */ /* 0x000fce0000000f00 */
[----:B------:R-:W-:Y:S05]  /*0b30*/  CALL.REL.NOINC `($__internal_0_$__cuda_sm20_dsqrt_rn_f64_mediumpath_v1) ;  /* 0x0000000800f07944 */ /* 0x000fea0003c00000 */
[----:B------:R-:W-:Y:S02]  /*0b40*/  IMAD.MOV.U32 R22, RZ, RZ, R0 ;  /* 0x000000ffff167224 */ /* 0x000fe400078e0000 */
[----:B------:R-:W-:-:S07]  /*0b50*/  IMAD.MOV.U32 R23, RZ, RZ, R9 ;  /* 0x000000ffff177224 */ /* 0x000fce00078e0009 */
.L_x_14:
[----:B------:R-:W-:Y:S05]  /*0b60*/  BSYNC.RECONVERGENT B1 ;  /* 0x0000000000017941 */ /* 0x000fea0003800200 */
.L_x_13:
        /* <DEDUP_REMOVED lines=30> */
.L_x_16:
[----:B------:R-:W-:Y:S05]  /*0d50*/  BSYNC.RECONVERGENT B1 ;  /* 0x0000000000017941 */ /* 0x000fea0003800200 */
.L_x_15:
        /* <DEDUP_REMOVED lines=30> */
.L_x_18:
[----:B------:R-:W-:Y:S05]  /*0f40*/  BSYNC.RECONVERGENT B1 ;  /* 0x0000000000017941 */ /* 0x000fea0003800200 */
.L_x_17:
[----:B------:R-:W-:Y:S01]  /*0f50*/  DSETP.GEU.AND P0, PT, R24, R22, PT ;  /* 0x000000161800722a */ /* 0x000fe20003f0e000 */
[----:B------:R-:W-:Y:S01]  /*0f60*/  IMAD.WIDE R16, R8, 0x4, R16 ;  /* 0x0000000408107825 */ /* 0x000fe200078e0210 */
[----:B------:R-:W-:-:S03]  /*0f70*/  IADD3 R2, PT, PT, R2, 0x2, RZ ;  /* 0x0000000202027810 */ /* 0x000fc60007ffe0ff */
[----:B------:R-:W-:Y:S01]  /*0f80*/  IMAD R4, R8, 0x4, R4 ;  /* 0x0000000408047824 */ /* 0x000fe200078e0204 */
[----:B------:R-:W-:Y:S01]  /*0f90*/  FSEL R10, R24, R22, !P0 ;  /* 0x00000016180a7208 */ /* 0x000fe20004000000 */
[----:B------:R-:W-:Y:S01]  /*0fa0*/  IMAD R3, R8, 0x2, R3 ;  /* 0x0000000208037824 */ /* 0x000fe200078e0203 */
[----:B------:R-:W-:Y:S02]  /*0fb0*/  FSEL R11, R25, R23, !P0 ;  /* 0x00000017190b7208 */ /* 0x000fe40004000000 */
[----:B------:R-:W-:Y:S02]  /*0fc0*/  SEL R0, RZ, 0x1, P0 ;  /* 0x00000001ff007807 */ /* 0x000fe40000000000 */
[----:B------:R-:W-:Y:S02]  /*0fd0*/  ISETP.NE.AND P0, PT, R2, RZ, PT ;  /* 0x000000ff0200720c */ /* 0x000fe40003f05270 */
[----:B------:R-:W-:-:S06]  /*0fe0*/  DSETP.GEU.AND P1, PT, R18, R10, PT ;  /* 0x0000000a1200722a */ /* 0x000fcc0003f2e000 */
[----:B------:R-:W-:-:S05]  /*0ff0*/  SEL R9, R0, 0x2, P1 ;  /* 0x0000000200097807 */ /* 0x000fca0000800000 */
[----:B------:R1:W-:Y:S01]  /*1000*/  STG.E desc[UR4][R16.64], R9 ;  /* 0x0000000910007986 */ /* 0x0003e2000c101904 */
[----:B------:R-:W-:Y:S05]  /*1010*/  @P0 BRA `(.L_x_19) ;  /* 0xfffffff000a80947 */ /* 0x000fea000383ffff */
.L_x_6:
[----:B------:R-:W-:Y:S05]  /*1020*/  BSYNC.RECONVERGENT B0 ;  /* 0x0000000000007941 */ /* 0x000fea0003800200 */
.L_x_5:
[----:B------:R-:W-:-:S04]  /*1030*/  LOP3.LUT R6, R6, 0x1, RZ, 0xc0, !PT ;  /* 0x0000000106067812 */ /* 0x000fc800078ec0ff */
[----:B------:R-:W-:-:S13]  /*1040*/  ISETP.NE.U32.AND P0, PT, R6, 0x1, PT ;  /* 0x000000010600780c */ /* 0x000fda0003f05070 */
[----:B------:R-:W-:Y:S05]  /*1050*/  @!P0 EXIT ;  /* 0x000000000000894d */ /* 0x000fea0003800000 */
[----:B------:R-:W0:Y:S01]  /*1060*/  LDC.64 R2, c[0x0][0x380] ;  /* 0x0000e000ff027b82 */ /* 0x000e220000000a00 */
[----:B------:R-:W-:-:S05]  /*1070*/  IMAD R7, R8, R5, R7 ;  /* 0x0000000508077224 */ /* 0x000fca00078e0207 */
[----:B-1----:R-:W-:Y:S02]  /*1080*/  SHF.L.U32 R9, R7, 0x1, RZ ;  /* 0x0000000107097819 */ /* 0x002fe400000006ff */
[----:B------:R-:W1:Y:S03]  /*1090*/  LDC.64 R14, c[0x0][0x388] ;  /* 0x0000e200ff0e7b82 */ /* 0x000e660000000a00 */
[----:B0-----:R-:W-:-:S05]  /*10a0*/  IMAD.WIDE R8, R9, 0x8, R2 ;  /* 0x0000000809087825 */ /* 0x001fca00078e0202 */
[----:B------:R-:W2:Y:S04]  /*10b0*/  LDG.E.64 R2, desc[UR4][R8.64+0x8] ;  /* 0x0000080408027981 */ /* 0x000ea8000c1e1b00 */
[----:B-1----:R-:W2:Y:S04]  /*10c0*/  LDG.E.64 R12, desc[UR4][R14.64+0x8] ;  /* 0x000008040e0c7981 */ /* 0x002ea8000c1e1b00 */
[----:B------:R-:W3:Y:S04]  /*10d0*/  LDG.E.64 R10, desc[UR4][R14.64] ;  /* 0x000000040e0a7981 */ /* 0x000ee8000c1e1b00 */
[----:B------:R-:W3:Y:S01]  /*10e0*/  LDG.E.64 R4, desc[UR4][R8.64] ;  /* 0x0000000408047981 */ /* 0x000ee2000c1e1b00 */
[----:B------:R-:W-:Y:S01]  /*10f0*/  BSSY.RECONVERGENT B0, `(.L_x_20) ;  /* 0x000001a000007945 */ /* 0x000fe20003800200 */
[----:B--2---:R-:W-:-:S02]  /*1100*/  DADD R12, R2, -R12 ;  /* 0x00000000020c7229 */ /* 0x004fc4000000080c */
[----:B---3--:R-:W-:-:S06]  /*1110*/  DADD R10, R4, -R10 ;  /* 0x00000000040a7229 */ /* 0x008fcc000000080a */
[----:B------:R-:W-:-:S08]  /*1120*/  DMUL R12, R12, R12 ;  /* 0x0000000c0c0c7228 */ /* 0x000fd00000000000 */
[----:B------:R-:W-:-:S06]  /*1130*/  DFMA R26, R10, R10, R12 ;  /* 0x0000000a0a1a722b */ /* 0x000fcc000000000c */
[----:B------:R-:W0:Y:S04]  /*1140*/  MUFU.RSQ64H R31, R27 ;  /* 0x0000001b001f7308 */ /* 0x000e280000001c00 */
[----:B------:R-:W-:Y:S01]  /*1150*/  VIADD R30, R27, 0xfcb00000 ;  /* 0xfcb000001b1e7836 */ /* 0x000fe20000000000 */
[----:B------:R-:W-:Y:S01]  /*1160*/  MOV R13, 0x3fd80000 ;  /* 0x3fd80000000d7802 */ /* 0x000fe20000000f00 */
[----:B------:R-:W-:-:S04]  /*1170*/  IMAD.MOV.U32 R12, RZ, RZ, 0x0 ;  /* 0x00000000ff0c7424 */ /* 0x000fc800078e00ff */
[----:B0-----:R-:W-:-:S08]  /*1180*/  DMUL R10, R30, R30 ;  /* 0x0000001e1e0a7228 */ /* 0x001fd00000000000 */
[----:B------:R-:W-:-:S08]  /*1190*/  DFMA R10, R26, -R10, 1 ;  /* 0x3ff000001a0a742b */ /* 0x000fd0000000080a */
[----:B------:R-:W-:Y:S02]  /*11a0*/  DFMA R12, R10, R12, 0.5 ;  /* 0x3fe000000a0c742b */ /* 0x000fe4000000000c */
[----:B------:R-:W-:-:S08]  /*11b0*/  DMUL R10, R30, R10 ;  /* 0x0000000a1e0a7228 */ /* 0x000fd00000000000 */
[----:B------:R-:W-:Y:S01]  /*11c0*/  DFMA R10, R12, R10, R30 ;  /* 0x0000000a0c0a722b */ /* 0x000fe2000000001e */
[----:B------:R-:W-:-:S07]  /*11d0*/  ISETP.GE.U32.AND P0, PT, R30, 0x7ca00000, PT ;  /* 0x7ca000001e00780c */ /* 0x000fce0003f06070 */
[----:B------:R-:W-:Y:S02]  /*11e0*/  DMUL R12, R26, R10 ;  /* 0x0000000a1a0c7228 */ /* 0x000fe40000000000 */
[----:B------:R-:W-:Y:S02]  /*11f0*/  VIADD R9, R11, 0xfff00000 ;  /* 0xfff000000b097836 */ /* 0x000fe40000000000 */
[----:B------:R-:W-:-:S04]  /*1200*/  IMAD.MOV.U32 R8, RZ, RZ, R10 ;  /* 0x000000ffff087224 */ /* 0x000fc800078e000a */
[----:B------:R-:W-:-:S08]  /*1210*/  DFMA R28, R12, -R12, R26 ;  /* 0x8000000c0c1c722b */ /* 0x000fd0000000001a */
[----:B------:R-:W-:Y:S01]  /*1220*/  DFMA R16, R28, R8, R12 ;  /* 0x000000081c10722b */ /* 0x000fe2000000000c */
[----:B------:R-:W-:Y:S10]  /*1230*/  @!P0 BRA `(.L_x_21) ;  /* 0x0000000000148947 */ /* 0x000ff40003800000 */
[----:B------:R-:W-:Y:S02]  /*1240*/  MOV R0, R10 ;  /* 0x0000000a00007202 */ /* 0x000fe40000000f00 */
[----:B------:R-:W-:-:S07]  /*1250*/  MOV R10, 0x1270 ;  /* 0x00001270000a7802 */ /* 0x000fce0000000f00 */
[----:B------:R-:W-:Y:S05]  /*1260*/  CALL.REL.NOINC `($__internal_0_$__cuda_sm20_dsqrt_rn_f64_mediumpath_v1) ;  /* 0x0000000400247944 */ /* 0x000fea0003c00000 */
[----:B------:R-:W-:Y:S02]  /*1270*/  IMAD.MOV.U32 R16, RZ, RZ, R0 ;  /* 0x000000ffff107224 */ /* 0x000fe400078e0000 */
[----:B------:R-:W-:-:S07]  /*1280*/  IMAD.MOV.U32 R17, RZ, RZ, R9 ;  /* 0x000000ffff117224 */ /* 0x000fce00078e0009 */
.L_x_21:
[----:B------:R-:W-:Y:S05]  /*1290*/  BSYNC.RECONVERGENT B0 ;  /* 0x0000000000007941 */ /* 0x000fea0003800200 */
.L_x_20:
[----:B------:R-:W0:Y:S02]  /*12a0*/  LDC.64 R12, c[0x0][0x388] ;  /* 0x0000e200ff0c7b82 */ /* 0x000e240000000a00 */
[----:B0-----:R-:W2:Y:S04]  /*12b0*/  LDG.E.64 R10, desc[UR4][R12.64+0x18] ;  /* 0x000018040c0a7981 */ /* 0x001ea8000c1e1b00 */
[----:B------:R-:W3:Y:S01]  /*12c0*/  LDG.E.64 R8, desc[UR4][R12.64+0x10] ;  /* 0x000010040c087981 */ /* 0x000ee2000c1e1b00 */
[----:B------:R-:W-:Y:S01]  /*12d0*/  BSSY.RECONVERGENT B0, `(.L_x_22) ;  /* 0x000001a000007945 */ /* 0x000fe20003800200 */
[----:B--2---:R-:W-:Y:S02]  /*12e0*/  DADD R10, R2, -R10 ;  /* 0x00000000020a7229 */ /* 0x004fe4000000080a */
[----:B---3--:R-:W-:-:S06]  /*12f0*/  DADD R8, R4, -R8 ;  /* 0x0000000004087229 */ /* 0x008fcc0000000808 */
[----:B------:R-:W-:-:S08]  /*1300*/  DMUL R10, R10, R10 ;  /* 0x0000000a0a0a7228 */ /* 0x000fd00000000000 */
[----:B------:R-:W-:Y:S01]  /*1310*/  DFMA R26, R8, R8, R10 ;  /* 0x00000008081a722b */ /* 0x000fe2000000000a */
[----:B------:R-:W-:Y:S02]  /*1320*/  IMAD.MOV.U32 R10, RZ, RZ, 0x0 ;  /* 0x00000000ff0a7424 */ /* 0x000fe400078e00ff */
[----:B------:R-:W-:-:S03]  /*1330*/  IMAD.MOV.U32 R11, RZ, RZ, 0x3fd80000 ;  /* 0x3fd80000ff0b7424 */ /* 0x000fc600078e00ff */
        /* <DEDUP_REMOVED lines=15> */
[----:B------:R-:W-:-:S07]  /*1430*/  MOV R10, 0x1450 ;  /* 0x00001450000a7802 */ /* 0x000fce0000000f00 */
[----:B------:R-:W-:Y:S05]  /*1440*/  CALL.REL.NOINC `($__internal_0_$__cuda_sm20_dsqrt_rn_f64_mediumpath_v1) ;  /* 0x0000000000ac7944 */ /* 0x000fea0003c00000 */
[----:B------:R-:W-:Y:S01]  /*1450*/  MOV R14, R0 ;  /* 0x00000000000e7202 */ /* 0x000fe20000000f00 */
[----:B------:R-:W-:-:S07]  /*1460*/  IMAD.MOV.U32 R15, RZ, RZ, R9 ;  /* 0x000000ffff0f7224 */ /* 0x000fce00078e0009 */
.L_x_23:
[----:B------:R-:W-:Y:S05]  /*1470*/  BSYNC.RECONVERGENT B0 ;  /* 0x0000000000007941 */ /* 0x000fea0003800200 */
.L_x_22:
[----:B------:R-:W0:Y:S02]  /*1480*/  LDC.64 R12, c[0x0][0x388] ;  /* 0x0000e200ff0c7b82 */ /* 0x000e240000000a00 */
[----:B0-----:R-:W2:Y:S04]  /*1490*/  LDG.E.64 R10, desc[UR4][R12.64+0x28] ;  /* 0x000028040c0a7981 */ /* 0x001ea8000c1e1b00 */
[----:B------:R-:W3:Y:S01]  /*14a0*/  LDG.E.64 R8, desc[UR4][R12.64+0x20] ;  /* 0x000020040c087981 */ /* 0x000ee2000c1e1b00 */
[----:B------:R-:W-:Y:S01]  /*14b0*/  BSSY.RECONVERGENT B0, `(.L_x_24) ;  /* 0x000001a000007945 */ /* 0x000fe20003800200 */
[----:B--2---:R-:W-:Y:S02]  /*14c0*/  DADD R10, R2, -R10 ;  /* 0x00000000020a7229 */ /* 0x004fe4000000080a */
[----:B---3--:R-:W-:Y:S01]  /*14d0*/  DADD R8, R4, -R8 ;  /* 0x0000000004087229 */ /* 0x008fe20000000808 */
[----:B------:R-:W-:Y:S01]  /*14e0*/  MOV R4, 0x0 ;  /* 0x0000000000047802 */ /* 0x000fe20000000f00 */
[----:B------:R-:W-:-:S04]  /*14f0*/  IMAD.MOV.U32 R5, RZ, RZ, 0x3fd80000 ;  /* 0x3fd80000ff057424 */ /* 0x000fc800078e00ff */
[----:B------:R-:W-:-:S08]  /*1500*/  DMUL R10, R10, R10 ;  /* 0x0000000a0a0a7228 */ /* 0x000fd00000000000 */
[----:B------:R-:W-:-:S06]  /*1510*/  DFMA R26, R8, R8, R10 ;  /* 0x00000008081a722b */ /* 0x000fcc000000000a */
[----:B------:R-:W0:Y:S04]  /*1520*/  MUFU.RSQ64H R31, R27 ;  /* 0x0000001b001f7308 */ /* 0x000e280000001c00 */
[----:B------:R-:W-:-:S05]  /*1530*/  VIADD R30, R27, 0xfcb00000 ;  /* 0xfcb000001b1e7836 */ /* 0x000fca0000000000 */
[----:B------:R-:W-:Y:S01]  /*1540*/  ISETP.GE.U32.AND P0, PT, R30, 0x7ca00000, PT ;  /* 0x7ca000001e00780c */ /* 0x000fe20003f06070 */
[----:B0-----:R-:W-:-:S08]  /*1550*/  DMUL R2, R30, R30 ;  /* 0x0000001e1e027228 */ /* 0x001fd00000000000 */
[----:B------:R-:W-:-:S08]  /*1560*/  DFMA R2, R26, -R2, 1 ;  /* 0x3ff000001a02742b */ /* 0x000fd00000000802 */
[----:B------:R-:W-:Y:S02]  /*1570*/  DFMA R4, R2, R4, 0.5 ;  /* 0x3fe000000204742b */ /* 0x000fe40000000004 */
[----:B------:R-:W-:-:S08]  /*1580*/  DMUL R2, R30, R2 ;  /* 0x000000021e027228 */ /* 0x000fd00000000000 */
[----:B------:R-:W-:-:S08]  /*1590*/  DFMA R4, R4, R2, R30 ;  /* 0x000000020404722b */ /* 0x000fd0000000001e */
[----:B------:R-:W-:Y:S02]  /*15a0*/  DMUL R12, R26, R4 ;  /* 0x000000041a0c7228 */ /* 0x000fe40000000000 */
[----:B------:R-:W-:Y:S01]  /*15b0*/  VIADD R3, R5, 0xfff00000 ;  /* 0xfff0000005037836 */ /* 0x000fe20000000000 */
[----:B------:R-:W-:-:S05]  /*15c0*/  MOV R2, R4 ;  /* 0x0000000400027202 */ /* 0x000fca0000000f00 */
[----:B------:R-:W-:-:S08]  /*15d0*/  DFMA R28, R12, -R12, R26 ;  /* 0x8000000c0c1c722b */ /* 0x000fd0000000001a */
[----:B------:R-:W-:Y:S01]  /*15e0*/  DFMA R8, R28, R2, R12 ;  /* 0x000000021c08722b */ /* 0x000fe2000000000c */
[----:B------:R-:W-:Y:S10]  /*15f0*/  @!P0 BRA `(.L_x_25) ;  /* 0x0000000000148947 */ /* 0x000ff40003800000 */
[----:B------:R-:W-:Y:S01]  /*1600*/  IMAD.MOV.U32 R0, RZ, RZ, R4 ;  /* 0x000000ffff007224 */ /* 0x000fe200078e0004 */
[----:B------:R-:W-:Y:S01]  /*1610*/  MOV R10, 0x1640 ;  /* 0x00001640000a7802 */ /* 0x000fe20000000f00 */
[----:B------:R-:W-:-:S07]  /*1620*/  IMAD.MOV.U32 R9, RZ, RZ, R3 ;  /* 0x000000ffff097224 */ /* 0x000fce00078e0003 */
[----:B------:R-:W-:Y:S05]  /*1630*/  CALL.REL.NOINC `($__internal_0_$__cuda_sm20_dsqrt_rn_f64_mediumpath_v1) ;  /* 0x0000000000307944 */ /* 0x000fea0003c00000 */
[----:B------:R-:W-:-:S07]  /*1640*/  MOV R8, R0 ;  /* 0x0000000000087202 */ /* 0x000fce0000000f00 */
.L_x_25:
[----:B------:R-:W-:Y:S05]  /*1650*/  BSYNC.RECONVERGENT B0 ;  /* 0x0000000000007941 */ /* 0x000fea0003800200 */
.L_x_24:
[----:B------:R-:W0:Y:S01]  /*1660*/  LDC.64 R4, c[0x0][0x390] ;  /* 0x0000e400ff047b82 */ /* 0x000e220000000a00 */
[----:B------:R-:W-:-:S06]  /*1670*/  DSETP.GEU.AND P0, PT, R14, R16, PT ;  /* 0x000000100e00722a */ /* 0x000fcc0003f0e000 */
[----:B------:R-:W-:Y:S02]  /*1680*/  FSEL R2, R14, R16, !P0 ;  /* 0x000000100e027208 */ /* 0x000fe40004000000 */
[----:B------:R-:W-:Y:S02]  /*1690*/  FSEL R3, R15, R17, !P0 ;  /* 0x000000110f037208 */ /* 0x000fe40004000000 */
[----:B------:R-:W-:-:S04]  /*16a0*/  SEL R0, RZ, 0x1, P0 ;  /* 0x00000001ff007807 */ /* 0x000fc80000000000 */
[----:B------:R-:W-:Y:S01]  /*16b0*/  DSETP.GEU.AND P1, PT, R8, R2, PT ;  /* 0x000000020800722a */ /* 0x000fe20003f2e000 */
[----:B0-----:R-:W-:-:S05]  /*16c0*/  IMAD.WIDE R2, R7, 0x4, R4 ;  /* 0x0000000407027825 */ /* 0x001fca00078e0204 */
[----:B------:R-:W-:-:S05]  /*16d0*/  SEL R5, R0, 0x2, P1 ;  /* 0x0000000200057807 */ /* 0x000fca0000800000 */
[----:B------:R-:W-:Y:S01]  /*16e0*/  STG.E desc[UR4][R2.64], R5 ;  /* 0x0000000502007986 */ /* 0x000fe2000c101904 */
[----:B------:R-:W-:Y:S05]  /*16f0*/  EXIT ;  /* 0x000000000000794d */ /* 0x000fea0003800000 */
        .weak           $__internal_0_$__cuda_sm20_dsqrt_rn_f64_mediumpath_v1
        .type           $__internal_0_$__cuda_sm20_dsqrt_rn_f64_mediumpath_v1,@function
        .size           $__internal_0_$__cuda_sm20_dsqrt_rn_f64_mediumpath_v1,(.L_x_31 - $__internal_0_$__cuda_sm20_dsqrt_rn_f64_mediumpath_v1)
$__internal_0_$__cuda_sm20_dsqrt_rn_f64_mediumpath_v1:
[----:B------:R-:W-:Y:S01]  /*1700*/  ISETP.GE.U32.AND P0, PT, R30, -0x3400000, PT ;  /* 0xfcc000001e00780c */ /* 0x000fe20003f06070 */
[----:B------:R-:W-:Y:S01]  /*1710*/  BSSY.RECONVERGENT B2, `(.L_x_26) ;  /* 0x0000025000027945 */ /* 0x000fe20003800200 */
[----:B------:R-:W-:Y:S02]  /*1720*/  IMAD.MOV.U32 R30, RZ, RZ, R0 ;  /* 0x000000ffff1e7224 */ /* 0x000fe400078e0000 */
[----:B------:R-:W-:-:S09]  /*1730*/  IMAD.MOV.U32 R31, RZ, RZ, R9 ;  /* 0x000000ffff1f7224 */ /* 0x000fd200078e0009 */
[----:B------:R-:W-:Y:S05]  /*1740*/  @!P0 BRA `(.L_x_27) ;  /* 0x0000000000208947 */ /* 0x000fea0003800000 */
[----:B------:R-:W-:-:S10]  /*1750*/  DFMA.RM R28, R28, R30, R12 ;  /* 0x0000001e1c1c722b */ /* 0x000fd4000000400c */
[----:B------:R-:W-:-:S04]  /*1760*/  IADD3 R12, P0, PT, R28, 0x1, RZ ;  /* 0x000000011c0c7810 */ /* 0x000fc80007f1e0ff */
[----:B------:R-:W-:-:S06]  /*1770*/  IADD3.X R13, PT, PT, RZ, R29, RZ, P0, !PT ;  /* 0x0000001dff0d7210 */ /* 0x000fcc00007fe4ff */
[----:B------:R-:W-:-:S08]  /*1780*/  DFMA.RP R26, -R28, R12, R26 ;  /* 0x0000000c1c1a722b */ /* 0x000fd0000000811a */
[----:B------:R-:W-:-:S06]  /*1790*/  DSETP.GT.AND P0, PT, R26, RZ, PT ;  /* 0x000000ff1a00722a */ /* 0x000fcc0003f04000 */
[----:B------:R-:W-:Y:S02]  /*17a0*/  FSEL R12, R12, R28, P0 ;  /* 0x0000001c0c0c7208 */ /* 0x000fe40000000000 */
[----:B------:R-:W-:Y:S01]  /*17b0*/  FSEL R13, R13, R29, P0 ;  /* 0x0000001d0d0d7208 */ /* 0x000fe20000000000 */
[----:B------:R-:W-:Y:S06]  /*17c0*/  BRA `(.L_x_28) ;  /* 0x0000000000647947 */ /* 0x000fec0003800000 */
.L_x_27:
[----:B------:R-:W-:-:S14]  /*17d0*/  DSETP.NE.AND P0, PT, R26, RZ, PT ;  /* 0x000000ff1a00722a */ /* 0x000fdc0003f05000 */
[----:B------:R-:W-:Y:S05]  /*17e0*/  @!P0 BRA `(.L_x_29) ;  /* 0x0000000000588947 */ /* 0x000fea0003800000 */
[----:B------:R-:W-:-:S13]  /*17f0*/  ISETP.GE.AND P0, PT, R27, RZ, PT ;  /* 0x000000ff1b00720c */ /* 0x000fda0003f06270 */
[----:B------:R-:W-:Y:S02]  /*1800*/  @!P0 IMAD.MOV.U32 R12, RZ, RZ, 0x0 ;  /* 0x00000000ff0c8424 */ /* 0x000fe400078e00ff */
[----:B------:R-:W-:Y:S01]  /*1810*/  @!P0 IMAD.MOV.U32 R13, RZ, RZ, -0x80000 ;  /* 0xfff80000ff0d8424 */ /* 0x000fe200078e00ff */
[----:B------:R-:W-:Y:S06]  /*1820*/  @!P0 BRA `(.L_x_28) ;  /* 0x00000000004c8947 */ /* 0x000fec0003800000 */
[----:B------:R-:W-:-:S13]  /*1830*/  ISETP.GT.AND P0, PT, R27, 0x7fefffff, PT ;  /* 0x7fefffff1b00780c */ /* 0x000fda0003f04270 */
[----:B------:R-:W-:Y:S05]  /*1840*/  @P0 BRA `(.L_x_29) ;  /* 0x0000000000400947 */ /* 0x000fea0003800000 */
[----:B------:R-:W-:Y:S01]  /*1850*/  DMUL R30, R26, 8.11296384146066816958e+31 ;  /* 0x469000001a1e7828 */ /* 0x000fe20000000000 */
[----:B------:R-:W-:Y:S01]  /*1860*/  MOV R28, RZ ;  /* 0x000000ff001c7202 */ /* 0x000fe20000000f00 */
[----:B------:R-:W-:Y:S02]  /*1870*/  IMAD.MOV.U32 R12, RZ, RZ, 0x0 ;  /* 0x00000000ff0c7424 */ /* 0x000fe400078e00ff */
[----:B------:R-:W-:Y:S02]  /*1880*/  IMAD.MOV.U32 R13, RZ, RZ, 0x3fd80000 ;  /* 0x3fd80000ff0d7424 */ /* 0x000fe400078e00ff */
[----:B------:R-:W0:Y:S02]  /*1890*/  MUFU.RSQ64H R29, R31 ;  /* 0x0000001f001d7308 */ /* 0x000e240000001c00 */
[----:B0-----:R-:W-:-:S08]  /*18a0*/  DMUL R26, R28, R28 ;  /* 0x0000001c1c1a7228 */ /* 0x001fd00000000000 */
[----:B------:R-:W-:-:S08]  /*18b0*/  DFMA R26, R30, -R26, 1 ;  /* 0x3ff000001e1a742b */ /* 0x000fd0000000081a */
[----:B------:R-:W-:Y:S02]  /*18c0*/  DFMA R12, R26, R12, 0.5 ;  /* 0x3fe000001a0c742b */ /* 0x000fe4000000000c */
[----:B------:R-:W-:-:S08]  /*18d0*/  DMUL R26, R28, R26 ;  /* 0x0000001a1c1a7228 */ /* 0x000fd00000000000 */
[----:B------:R-:W-:-:S08]  /*18e0*/  DFMA R26, R12, R26, R28 ;  /* 0x0000001a0c1a722b */ /* 0x000fd0000000001c */
[----:B------:R-:W-:Y:S02]  /*18f0*/  DMUL R12, R30, R26 ;  /* 0x0000001a1e0c7228 */ /* 0x000fe40000000000 */
[----:B------:R-:W-:-:S06]  /*1900*/  IADD3 R27, PT, PT, R27, -0x100000, RZ ;  /* 0xfff000001b1b7810 */ /* 0x000fcc0007ffe0ff */
[----:B------:R-:W-:-:S08]  /*1910*/  DFMA R28, R12, -R12, R30 ;  /* 0x8000000c0c1c722b */ /* 0x000fd0000000001e */
[----:B------:R-:W-:-:S10]  /*1920*/  DFMA R12, R26, R28, R12 ;  /* 0x0000001c1a0c722b */ /* 0x000fd4000000000c */
[----:B------:R-:W-:Y:S01]  /*1930*/  VIADD R13, R13, 0xfcb00000 ;  /* 0xfcb000000d0d7836 */ /* 0x000fe20000000000 */
[----:B------:R-:W-:Y:S06]  /*1940*/  BRA `(.L_x_28) ;  /* 0x0000000000047947 */ /* 0x000fec0003800000 */
.L_x_29:
[----:B------:R-:W-:-:S11]  /*1950*/  DADD R12, R26, R26 ;  /* 0x000000001a0c7229 */ /* 0x000fd6000000001a */
.L_x_28:
[----:B------:R-:W-:Y:S05]  /*1960*/  BSYNC.RECONVERGENT B2 ;  /* 0x0000000000027941 */ /* 0x000fea0003800200 */
.L_x_26:
[----:B------:R-:W-:Y:S01]  /*1970*/  HFMA2 R11, -RZ, RZ, 0, 0 ;  /* 0x00000000ff0b7431 */ /* 0x000fe200000001ff */
[----:B------:R-:W-:Y:S01]  /*1980*/  MOV R0, R12 ;  /* 0x0000000c00007202 */ /* 0x000fe20000000f00 */
[----:B------:R-:W-:Y:S02]  /*1990*/  IMAD.MOV.U32 R9, RZ, RZ, R13 ;  /* 0x000000ffff097224 */ /* 0x000fe400078e000d */
[----:B------:R-:W-:Y:S05]  /*19a0*/  RET.REL.NODEC R10 `(_Z20findclosestcentroidsPdS_Pi) ;  /* 0xffffffe40a947950 */ /* 0x000fea0003c3ffff */
.L_x_30:
        /* <DEDUP_REMOVED lines=13> */
.L_x_31:


//--------------------- .nv.shared._Z6reducePdS_PijPKij --------------------------
	.section	.nv.shared._Z6reducePdS_PijPKij,"aw",@nobits
	.sectionflags	@""
	.align	8
.nv.shared._Z6reducePdS_PijPKij:
	.zero		10624


//--------------------- .nv.shared.reserved.0     --------------------------
	.section	.nv.shared.reserved.0,"aw",@nobits
	.weak		__nv_reservedSMEM_offset_0_alias
	.size		__nv_reservedSMEM_offset_0_alias, 0, 64
	.other		__nv_reservedSMEM_offset_0_alias,@"STO_CUDA_RESERVED_SHARED STV_DEFAULT"
__nv_reservedSMEM_offset_0_alias:
	.zero		0
	.zero		64


//--------------------- .nv.constant0._Z6reducePdS_PijPKij --------------------------
	.section	.nv.constant0._Z6reducePdS_PijPKij,"a",@progbits
	.sectionflags	@""
	.align	4
.nv.constant0._Z6reducePdS_PijPKij:
	.zero		940


//--------------------- .nv.constant0._Z20findclosestcentroidsPdS_Pi --------------------------
	.section	.nv.constant0._Z20findclosestcentroidsPdS_Pi,"a",@progbits
	.sectionflags	@""
	.align	4
.nv.constant0._Z20findclosestcentroidsPdS_Pi:
	.zero		920


//--------------------- SYMBOLS --------------------------

	.type		.nv.reservedSmem.offset0,@object
	.size		.nv.reservedSmem.offset0,0x4
	.type		.nv.reservedSmem.cap,@object
	.size		.nv.reservedSmem.cap,0x4
